//
// Generated by NVIDIA NVVM Compiler
//
// Compiler Build ID: CL-36424714
// Cuda compilation tools, release 13.0, V13.0.88
// Based on NVVM 20.0.0
//

.version 9.0
.target sm_100
.address_size 64

	// .globl	_Z15trace_on_prismsP8prism_cujP6ray_cujP6float4j
.func  (.param .b64 func_retval0) __internal_accurate_pow
(
	.param .b64 __internal_accurate_pow_param_0
)
;
.global .align 4 .b8 precalc_xorwow_matrix[102400];
.global .align 4 .b8 precalc_xorwow_offset_matrix[102400];
.global .align 4 .b8 mrg32k3aM1[2304];
.global .align 4 .b8 mrg32k3aM2[2304];
.global .align 4 .b8 mrg32k3aM1SubSeq[2016];
.global .align 4 .b8 mrg32k3aM2SubSeq[2016];
.global .align 4 .b8 mrg32k3aM1Seq[2304];
.global .align 4 .b8 mrg32k3aM2Seq[2304];
.const .align 8 .b8 __cr_lgamma_table[72];

.visible .entry _Z15trace_on_prismsP8prism_cujP6ray_cujP6float4j(
	.param .u64 .ptr .align 1 _Z15trace_on_prismsP8prism_cujP6ray_cujP6float4j_param_0,
	.param .u32 _Z15trace_on_prismsP8prism_cujP6ray_cujP6float4j_param_1,
	.param .u64 .ptr .align 1 _Z15trace_on_prismsP8prism_cujP6ray_cujP6float4j_param_2,
	.param .u32 _Z15trace_on_prismsP8prism_cujP6ray_cujP6float4j_param_3,
	.param .u64 .ptr .align 1 _Z15trace_on_prismsP8prism_cujP6ray_cujP6float4j_param_4,
	.param .u32 _Z15trace_on_prismsP8prism_cujP6ray_cujP6float4j_param_5
)
{
	.local .align 16 .b8 	__local_depot0[32];
	.reg .b64 	%SP;
	.reg .b64 	%SPL;
	.reg .pred 	%p<163>;
	.reg .b32 	%r<90>;
	.reg .b32 	%f<697>;
	.reg .b64 	%rd<46>;
	.reg .b64 	%fd<61>;

	mov.u64 	%SPL, __local_depot0;
	ld.param.u64 	%rd13, [_Z15trace_on_prismsP8prism_cujP6ray_cujP6float4j_param_0];
	ld.param.u32 	%r27, [_Z15trace_on_prismsP8prism_cujP6ray_cujP6float4j_param_1];
	ld.param.u64 	%rd15, [_Z15trace_on_prismsP8prism_cujP6ray_cujP6float4j_param_2];
	ld.param.u32 	%r28, [_Z15trace_on_prismsP8prism_cujP6ray_cujP6float4j_param_5];
	cvta.to.global.u64 	%rd16, %rd15;
	mov.u32 	%r29, %ctaid.x;
	mov.u32 	%r30, %ctaid.y;
	mov.u32 	%r31, %nctaid.x;
	mad.lo.s32 	%r32, %r30, %r31, %r29;
	mov.u32 	%r33, %ntid.x;
	mov.u32 	%r34, %tid.x;
	mad.lo.s32 	%r35, %r29, %r33, %r34;
	div.u32 	%r1, %r32, %r28;
	mul.wide.u32 	%rd17, %r35, 32;
	add.s64 	%rd1, %rd16, %rd17;
	ld.global.v4.f32 	{%f1, %f2, %f3, %f696}, [%rd1];
	.pragma "used_bytes_mask 4095";
	ld.global.v4.f32 	{%f5, %f6, %f7, %f215}, [%rd1+16];
	bar.sync 	0;
	setp.eq.s32 	%p19, %r27, 0;
	@%p19 bra 	$L__BB0_111;
	add.u64 	%rd2, %SPL, 0;
	mov.f64 	%fd21, 0d4000000000000000;
	{
	.reg .b32 %temp; 
	mov.b64 	{%temp, %r2}, %fd21;
	}
	and.b32  	%r36, %r2, 2146435072;
	setp.eq.s32 	%p20, %r36, 1062207488;
	and.b32  	%r37, %r2, 2147483647;
	setp.ne.s32 	%p21, %r37, 1071644672;
	and.pred  	%p1, %p20, %p21;
	neg.s32 	%r81, %r27;
	cvta.to.global.u64 	%rd19, %rd13;
	add.s64 	%rd45, %rd19, 32;
$L__BB0_2:
	ld.global.v4.f32 	{%f9, %f10, %f11, %f216}, [%rd45+-32];
	ld.global.v4.f32 	{%f12, %f13, %f14, %f217}, [%rd45+-16];
	ld.global.v4.f32 	{%f15, %f16, %f17, %f218}, [%rd45];
	add.f32 	%f18, %f11, %f216;
	add.f32 	%f19, %f14, %f217;
	add.f32 	%f20, %f17, %f218;
	sub.f32 	%f21, %f12, %f9;
	sub.f32 	%f22, %f13, %f10;
	sub.f32 	%f23, %f14, %f11;
	sub.f32 	%f24, %f15, %f9;
	sub.f32 	%f25, %f16, %f10;
	sub.f32 	%f26, %f17, %f11;
	mul.f32 	%f219, %f6, %f26;
	mul.f32 	%f220, %f7, %f25;
	sub.f32 	%f27, %f219, %f220;
	mul.f32 	%f221, %f7, %f24;
	mul.f32 	%f222, %f5, %f26;
	sub.f32 	%f28, %f221, %f222;
	mul.f32 	%f223, %f5, %f25;
	mul.f32 	%f224, %f6, %f24;
	sub.f32 	%f29, %f223, %f224;
	mul.f32 	%f225, %f22, %f28;
	fma.rn.f32 	%f226, %f21, %f27, %f225;
	fma.rn.f32 	%f30, %f23, %f29, %f226;
	abs.f32 	%f227, %f30;
	cvt.f64.f32 	%fd22, %f227;
	setp.lt.f64 	%p23, %fd22, 0d3E7AD7F29ABCAF48;
	mov.pred 	%p155, 0;
	@%p23 bra 	$L__BB0_5;
	rcp.rn.f32 	%f31, %f30;
	sub.f32 	%f32, %f1, %f9;
	sub.f32 	%f33, %f2, %f10;
	sub.f32 	%f34, %f3, %f11;
	mul.f32 	%f228, %f33, %f28;
	fma.rn.f32 	%f229, %f32, %f27, %f228;
	fma.rn.f32 	%f230, %f34, %f29, %f229;
	mul.f32 	%f35, %f230, %f31;
	setp.lt.f32 	%p25, %f35, 0f00000000;
	@%p25 bra 	$L__BB0_5;
	mul.f32 	%f231, %f33, %f23;
	mul.f32 	%f232, %f34, %f22;
	sub.f32 	%f233, %f231, %f232;
	mul.f32 	%f234, %f34, %f21;
	mul.f32 	%f235, %f32, %f23;
	sub.f32 	%f236, %f234, %f235;
	mul.f32 	%f237, %f32, %f22;
	mul.f32 	%f238, %f33, %f21;
	sub.f32 	%f239, %f237, %f238;
	mul.f32 	%f240, %f6, %f236;
	fma.rn.f32 	%f241, %f5, %f233, %f240;
	fma.rn.f32 	%f242, %f7, %f239, %f241;
	mul.f32 	%f243, %f242, %f31;
	setp.geu.f32 	%p26, %f243, 0f00000000;
	add.f32 	%f244, %f35, %f243;
	setp.leu.f32 	%p27, %f244, 0f3F800000;
	and.pred  	%p155, %p26, %p27;
$L__BB0_5:
	mul.f32 	%f246, %f22, %f26;
	mul.f32 	%f247, %f23, %f25;
	sub.f32 	%f248, %f246, %f247;
	mul.f32 	%f249, %f23, %f24;
	mul.f32 	%f250, %f21, %f26;
	sub.f32 	%f251, %f249, %f250;
	mul.f32 	%f252, %f6, %f251;
	fma.rn.f32 	%f253, %f5, %f248, %f252;
	mul.f32 	%f254, %f21, %f25;
	mul.f32 	%f255, %f22, %f24;
	sub.f32 	%f256, %f254, %f255;
	fma.rn.f32 	%f36, %f7, %f256, %f253;
	setp.eq.f32 	%p28, %f36, 0f00000000;
	mov.f32 	%f668, 0f00000000;
	mov.f32 	%f669, %f668;
	mov.f32 	%f670, %f668;
	@%p28 bra 	$L__BB0_7;
	mul.f32 	%f257, %f22, %f26;
	mul.f32 	%f258, %f23, %f25;
	sub.f32 	%f259, %f257, %f258;
	mul.f32 	%f260, %f23, %f24;
	mul.f32 	%f261, %f21, %f26;
	sub.f32 	%f262, %f260, %f261;
	mul.f32 	%f263, %f10, %f262;
	fma.rn.f32 	%f264, %f9, %f259, %f263;
	mul.f32 	%f265, %f21, %f25;
	mul.f32 	%f266, %f22, %f24;
	sub.f32 	%f267, %f265, %f266;
	fma.rn.f32 	%f268, %f11, %f267, %f264;
	mul.f32 	%f269, %f1, %f259;
	sub.f32 	%f270, %f268, %f269;
	mul.f32 	%f271, %f2, %f262;
	sub.f32 	%f272, %f270, %f271;
	mul.f32 	%f273, %f3, %f267;
	sub.f32 	%f274, %f272, %f273;
	div.rn.f32 	%f275, %f274, %f36;
	fma.rn.f32 	%f668, %f5, %f275, %f1;
	fma.rn.f32 	%f669, %f6, %f275, %f2;
	fma.rn.f32 	%f670, %f7, %f275, %f3;
$L__BB0_7:
	setp.neu.f32 	%p29, %f36, 0f00000000;
	selp.f32 	%f43, %f668, 0f00000000, %p155;
	selp.f32 	%f44, %f669, 0f00000000, %p155;
	selp.f32 	%f45, %f670, 0f00000000, %p155;
	and.pred  	%p4, %p29, %p155;
	mov.b32 	%r83, 0;
	not.pred 	%p30, %p4;
	@%p30 bra 	$L__BB0_9;
	st.local.v2.f32 	[%rd2], {%f43, %f44};
	st.local.f32 	[%rd2+8], %f45;
	mov.b32 	%r83, 1;
$L__BB0_9:
	sub.f32 	%f276, %f19, %f18;
	sub.f32 	%f277, %f20, %f18;
	mul.f32 	%f278, %f6, %f277;
	mul.f32 	%f279, %f7, %f25;
	sub.f32 	%f46, %f278, %f279;
	mul.f32 	%f280, %f5, %f277;
	mul.f32 	%f281, %f7, %f24;
	sub.f32 	%f47, %f281, %f280;
	mul.f32 	%f282, %f22, %f47;
	fma.rn.f32 	%f283, %f21, %f46, %f282;
	fma.rn.f32 	%f48, %f276, %f29, %f283;
	abs.f32 	%f284, %f48;
	cvt.f64.f32 	%fd23, %f284;
	setp.lt.f64 	%p32, %fd23, 0d3E7AD7F29ABCAF48;
	mov.pred 	%p156, 0;
	@%p32 bra 	$L__BB0_12;
	rcp.rn.f32 	%f49, %f48;
	sub.f32 	%f50, %f1, %f9;
	sub.f32 	%f51, %f2, %f10;
	sub.f32 	%f52, %f3, %f18;
	mul.f32 	%f285, %f51, %f47;
	fma.rn.f32 	%f286, %f50, %f46, %f285;
	fma.rn.f32 	%f287, %f52, %f29, %f286;
	mul.f32 	%f53, %f287, %f49;
	setp.lt.f32 	%p34, %f53, 0f00000000;
	@%p34 bra 	$L__BB0_12;
	sub.f32 	%f288, %f19, %f18;
	mul.f32 	%f289, %f51, %f288;
	mul.f32 	%f290, %f52, %f22;
	sub.f32 	%f291, %f289, %f290;
	mul.f32 	%f292, %f52, %f21;
	mul.f32 	%f293, %f50, %f288;
	sub.f32 	%f294, %f292, %f293;
	mul.f32 	%f295, %f50, %f22;
	mul.f32 	%f296, %f51, %f21;
	sub.f32 	%f297, %f295, %f296;
	mul.f32 	%f298, %f6, %f294;
	fma.rn.f32 	%f299, %f5, %f291, %f298;
	fma.rn.f32 	%f300, %f7, %f297, %f299;
	mul.f32 	%f301, %f300, %f49;
	setp.geu.f32 	%p35, %f301, 0f00000000;
	add.f32 	%f302, %f53, %f301;
	setp.leu.f32 	%p36, %f302, 0f3F800000;
	and.pred  	%p156, %p35, %p36;
$L__BB0_12:
	sub.f32 	%f304, %f20, %f18;
	mul.f32 	%f305, %f22, %f304;
	sub.f32 	%f306, %f19, %f18;
	mul.f32 	%f307, %f306, %f25;
	sub.f32 	%f308, %f305, %f307;
	mul.f32 	%f309, %f306, %f24;
	mul.f32 	%f310, %f21, %f304;
	sub.f32 	%f311, %f309, %f310;
	mul.f32 	%f312, %f6, %f311;
	fma.rn.f32 	%f313, %f5, %f308, %f312;
	mul.f32 	%f314, %f21, %f25;
	mul.f32 	%f315, %f22, %f24;
	sub.f32 	%f316, %f314, %f315;
	fma.rn.f32 	%f54, %f7, %f316, %f313;
	setp.eq.f32 	%p37, %f54, 0f00000000;
	mov.f32 	%f671, 0f00000000;
	mov.f32 	%f672, %f671;
	mov.f32 	%f673, %f671;
	mov.f32 	%f674, %f671;
	@%p37 bra 	$L__BB0_14;
	sub.f32 	%f318, %f20, %f18;
	mul.f32 	%f319, %f22, %f318;
	sub.f32 	%f320, %f19, %f18;
	mul.f32 	%f321, %f320, %f25;
	sub.f32 	%f322, %f319, %f321;
	mul.f32 	%f323, %f320, %f24;
	mul.f32 	%f324, %f21, %f318;
	sub.f32 	%f325, %f323, %f324;
	mul.f32 	%f326, %f10, %f325;
	fma.rn.f32 	%f327, %f9, %f322, %f326;
	mul.f32 	%f328, %f21, %f25;
	mul.f32 	%f329, %f22, %f24;
	sub.f32 	%f330, %f328, %f329;
	fma.rn.f32 	%f331, %f18, %f330, %f327;
	mul.f32 	%f332, %f1, %f322;
	sub.f32 	%f333, %f331, %f332;
	mul.f32 	%f334, %f2, %f325;
	sub.f32 	%f335, %f333, %f334;
	mul.f32 	%f336, %f3, %f330;
	sub.f32 	%f337, %f335, %f336;
	div.rn.f32 	%f338, %f337, %f54;
	fma.rn.f32 	%f671, %f5, %f338, %f1;
	fma.rn.f32 	%f672, %f6, %f338, %f2;
	fma.rn.f32 	%f673, %f7, %f338, %f3;
	mov.f32 	%f674, 0f3F800000;
$L__BB0_14:
	selp.f32 	%f62, %f671, 0f00000000, %p156;
	selp.f32 	%f63, %f672, 0f00000000, %p156;
	selp.f32 	%f64, %f673, 0f00000000, %p156;
	selp.f32 	%f65, %f674, 0f00000000, %p156;
	setp.eq.f32 	%p38, %f65, 0f00000000;
	@%p38 bra 	$L__BB0_21;
	@%p30 bra 	$L__BB0_20;
	add.s32 	%r41, %r83, -1;
	mul.wide.u32 	%rd20, %r41, 16;
	add.s64 	%rd5, %rd2, %rd20;
	ld.local.f32 	%f339, [%rd5];
	setp.neu.f32 	%p40, %f339, %f62;
	@%p40 bra 	$L__BB0_19;
	ld.local.f32 	%f340, [%rd5+4];
	setp.neu.f32 	%p41, %f340, %f63;
	@%p41 bra 	$L__BB0_19;
	ld.local.f32 	%f341, [%rd5+8];
	setp.eq.f32 	%p42, %f341, %f64;
	@%p42 bra 	$L__BB0_21;
$L__BB0_19:
	add.s32 	%r6, %r83, 1;
	mul.wide.u32 	%rd21, %r83, 16;
	add.s64 	%rd22, %rd2, %rd21;
	st.local.v4.f32 	[%rd22], {%f62, %f63, %f64, %f65};
	mov.u32 	%r83, %r6;
	bra.uni 	$L__BB0_21;
$L__BB0_20:
	st.local.v2.f32 	[%rd2], {%f62, %f63};
	st.local.f32 	[%rd2+8], %f64;
	mov.b32 	%r83, 1;
$L__BB0_21:
	sub.f32 	%f342, %f9, %f9;
	sub.f32 	%f343, %f10, %f10;
	sub.f32 	%f66, %f18, %f11;
	mul.f32 	%f344, %f6, %f66;
	mul.f32 	%f345, %f7, %f343;
	sub.f32 	%f67, %f344, %f345;
	mul.f32 	%f346, %f7, %f342;
	mul.f32 	%f347, %f5, %f66;
	sub.f32 	%f68, %f346, %f347;
	mul.f32 	%f348, %f5, %f343;
	mul.f32 	%f349, %f6, %f342;
	sub.f32 	%f69, %f348, %f349;
	mul.f32 	%f350, %f22, %f68;
	fma.rn.f32 	%f351, %f21, %f67, %f350;
	sub.f32 	%f352, %f14, %f11;
	fma.rn.f32 	%f70, %f352, %f69, %f351;
	abs.f32 	%f353, %f70;
	cvt.f64.f32 	%fd24, %f353;
	setp.lt.f64 	%p44, %fd24, 0d3E7AD7F29ABCAF48;
	mov.pred 	%p157, 0;
	@%p44 bra 	$L__BB0_24;
	rcp.rn.f32 	%f71, %f70;
	sub.f32 	%f72, %f1, %f9;
	sub.f32 	%f73, %f2, %f10;
	sub.f32 	%f74, %f3, %f11;
	mul.f32 	%f354, %f73, %f68;
	fma.rn.f32 	%f355, %f72, %f67, %f354;
	fma.rn.f32 	%f356, %f74, %f69, %f355;
	mul.f32 	%f75, %f356, %f71;
	setp.lt.f32 	%p46, %f75, 0f00000000;
	@%p46 bra 	$L__BB0_24;
	sub.f32 	%f357, %f14, %f11;
	mul.f32 	%f358, %f73, %f357;
	mul.f32 	%f359, %f74, %f22;
	sub.f32 	%f360, %f358, %f359;
	mul.f32 	%f361, %f74, %f21;
	mul.f32 	%f362, %f72, %f357;
	sub.f32 	%f363, %f361, %f362;
	mul.f32 	%f364, %f72, %f22;
	mul.f32 	%f365, %f73, %f21;
	sub.f32 	%f366, %f364, %f365;
	mul.f32 	%f367, %f6, %f363;
	fma.rn.f32 	%f368, %f5, %f360, %f367;
	fma.rn.f32 	%f369, %f7, %f366, %f368;
	mul.f32 	%f370, %f369, %f71;
	setp.geu.f32 	%p47, %f370, 0f00000000;
	add.f32 	%f371, %f75, %f370;
	setp.leu.f32 	%p48, %f371, 0f3F800000;
	and.pred  	%p157, %p47, %p48;
$L__BB0_24:
	sub.f32 	%f373, %f13, %f10;
	mul.f32 	%f374, %f373, %f66;
	sub.f32 	%f375, %f14, %f11;
	sub.f32 	%f76, %f10, %f10;
	mul.f32 	%f376, %f375, %f76;
	sub.f32 	%f377, %f374, %f376;
	sub.f32 	%f77, %f9, %f9;
	mul.f32 	%f378, %f375, %f77;
	sub.f32 	%f379, %f12, %f9;
	mul.f32 	%f380, %f379, %f66;
	sub.f32 	%f381, %f378, %f380;
	mul.f32 	%f382, %f6, %f381;
	fma.rn.f32 	%f383, %f5, %f377, %f382;
	mul.f32 	%f384, %f379, %f76;
	mul.f32 	%f385, %f373, %f77;
	sub.f32 	%f386, %f384, %f385;
	fma.rn.f32 	%f78, %f7, %f386, %f383;
	setp.eq.f32 	%p49, %f78, 0f00000000;
	mov.f32 	%f675, 0f00000000;
	mov.f32 	%f676, %f675;
	mov.f32 	%f677, %f675;
	mov.f32 	%f678, %f675;
	@%p49 bra 	$L__BB0_26;
	sub.f32 	%f388, %f13, %f10;
	mul.f32 	%f389, %f388, %f66;
	sub.f32 	%f390, %f14, %f11;
	mul.f32 	%f391, %f390, %f76;
	sub.f32 	%f392, %f389, %f391;
	mul.f32 	%f393, %f390, %f77;
	sub.f32 	%f394, %f12, %f9;
	mul.f32 	%f395, %f394, %f66;
	sub.f32 	%f396, %f393, %f395;
	mul.f32 	%f397, %f10, %f396;
	fma.rn.f32 	%f398, %f9, %f392, %f397;
	mul.f32 	%f399, %f394, %f76;
	mul.f32 	%f400, %f388, %f77;
	sub.f32 	%f401, %f399, %f400;
	fma.rn.f32 	%f402, %f11, %f401, %f398;
	mul.f32 	%f403, %f1, %f392;
	sub.f32 	%f404, %f402, %f403;
	mul.f32 	%f405, %f2, %f396;
	sub.f32 	%f406, %f404, %f405;
	mul.f32 	%f407, %f3, %f401;
	sub.f32 	%f408, %f406, %f407;
	div.rn.f32 	%f409, %f408, %f78;
	fma.rn.f32 	%f675, %f5, %f409, %f1;
	fma.rn.f32 	%f676, %f6, %f409, %f2;
	fma.rn.f32 	%f677, %f7, %f409, %f3;
	mov.f32 	%f678, 0f3F800000;
$L__BB0_26:
	selp.f32 	%f86, %f675, 0f00000000, %p157;
	selp.f32 	%f87, %f676, 0f00000000, %p157;
	selp.f32 	%f88, %f677, 0f00000000, %p157;
	selp.f32 	%f89, %f678, 0f00000000, %p157;
	setp.eq.f32 	%p50, %f89, 0f00000000;
	@%p50 bra 	$L__BB0_33;
	setp.eq.s32 	%p51, %r83, 0;
	@%p51 bra 	$L__BB0_32;
	add.s32 	%r42, %r83, -1;
	mul.wide.u32 	%rd23, %r42, 16;
	add.s64 	%rd6, %rd2, %rd23;
	ld.local.f32 	%f410, [%rd6];
	setp.neu.f32 	%p52, %f410, %f86;
	@%p52 bra 	$L__BB0_31;
	ld.local.f32 	%f411, [%rd6+4];
	setp.neu.f32 	%p53, %f411, %f87;
	@%p53 bra 	$L__BB0_31;
	ld.local.f32 	%f412, [%rd6+8];
	setp.eq.f32 	%p54, %f412, %f88;
	@%p54 bra 	$L__BB0_33;
$L__BB0_31:
	add.s32 	%r8, %r83, 1;
	mul.wide.u32 	%rd24, %r83, 16;
	add.s64 	%rd25, %rd2, %rd24;
	st.local.v4.f32 	[%rd25], {%f86, %f87, %f88, %f89};
	mov.u32 	%r83, %r8;
	bra.uni 	$L__BB0_33;
$L__BB0_32:
	st.local.v2.f32 	[%rd2], {%f86, %f87};
	st.local.f32 	[%rd2+8], %f88;
	mov.b32 	%r83, 1;
$L__BB0_33:
	sub.f32 	%f413, %f12, %f12;
	sub.f32 	%f414, %f13, %f13;
	sub.f32 	%f90, %f19, %f14;
	sub.f32 	%f415, %f9, %f12;
	sub.f32 	%f416, %f10, %f13;
	sub.f32 	%f417, %f18, %f14;
	mul.f32 	%f418, %f414, %f417;
	mul.f32 	%f419, %f90, %f416;
	sub.f32 	%f91, %f418, %f419;
	mul.f32 	%f420, %f90, %f415;
	mul.f32 	%f421, %f413, %f417;
	sub.f32 	%f92, %f420, %f421;
	mul.f32 	%f422, %f6, %f417;
	mul.f32 	%f423, %f7, %f416;
	sub.f32 	%f93, %f422, %f423;
	mul.f32 	%f424, %f7, %f415;
	mul.f32 	%f425, %f5, %f417;
	sub.f32 	%f94, %f424, %f425;
	mul.f32 	%f426, %f5, %f416;
	mul.f32 	%f427, %f6, %f415;
	sub.f32 	%f95, %f426, %f427;
	mul.f32 	%f428, %f414, %f94;
	fma.rn.f32 	%f429, %f413, %f93, %f428;
	fma.rn.f32 	%f96, %f90, %f95, %f429;
	abs.f32 	%f430, %f96;
	cvt.f64.f32 	%fd25, %f430;
	setp.lt.f64 	%p56, %fd25, 0d3E7AD7F29ABCAF48;
	mov.pred 	%p158, 0;
	@%p56 bra 	$L__BB0_36;
	rcp.rn.f32 	%f97, %f96;
	sub.f32 	%f98, %f1, %f12;
	sub.f32 	%f99, %f2, %f13;
	sub.f32 	%f100, %f3, %f14;
	mul.f32 	%f431, %f99, %f94;
	fma.rn.f32 	%f432, %f98, %f93, %f431;
	fma.rn.f32 	%f433, %f100, %f95, %f432;
	mul.f32 	%f101, %f433, %f97;
	setp.lt.f32 	%p58, %f101, 0f00000000;
	@%p58 bra 	$L__BB0_36;
	mul.f32 	%f434, %f99, %f90;
	sub.f32 	%f435, %f13, %f13;
	mul.f32 	%f436, %f100, %f435;
	sub.f32 	%f437, %f434, %f436;
	sub.f32 	%f438, %f12, %f12;
	mul.f32 	%f439, %f100, %f438;
	mul.f32 	%f440, %f98, %f90;
	sub.f32 	%f441, %f439, %f440;
	mul.f32 	%f442, %f98, %f435;
	mul.f32 	%f443, %f99, %f438;
	sub.f32 	%f444, %f442, %f443;
	mul.f32 	%f445, %f6, %f441;
	fma.rn.f32 	%f446, %f5, %f437, %f445;
	fma.rn.f32 	%f447, %f7, %f444, %f446;
	mul.f32 	%f448, %f447, %f97;
	setp.geu.f32 	%p59, %f448, 0f00000000;
	add.f32 	%f449, %f101, %f448;
	setp.leu.f32 	%p60, %f449, 0f3F800000;
	and.pred  	%p158, %p59, %p60;
$L__BB0_36:
	mul.f32 	%f451, %f6, %f92;
	fma.rn.f32 	%f452, %f5, %f91, %f451;
	sub.f32 	%f453, %f10, %f13;
	sub.f32 	%f102, %f12, %f12;
	mul.f32 	%f454, %f102, %f453;
	sub.f32 	%f455, %f9, %f12;
	sub.f32 	%f103, %f13, %f13;
	mul.f32 	%f456, %f103, %f455;
	sub.f32 	%f457, %f454, %f456;
	fma.rn.f32 	%f104, %f7, %f457, %f452;
	setp.eq.f32 	%p61, %f104, 0f00000000;
	mov.f32 	%f679, 0f00000000;
	mov.f32 	%f680, %f679;
	mov.f32 	%f681, %f679;
	mov.f32 	%f682, %f679;
	@%p61 bra 	$L__BB0_38;
	mul.f32 	%f459, %f13, %f92;
	fma.rn.f32 	%f460, %f12, %f91, %f459;
	sub.f32 	%f461, %f10, %f13;
	mul.f32 	%f462, %f102, %f461;
	sub.f32 	%f463, %f9, %f12;
	mul.f32 	%f464, %f103, %f463;
	sub.f32 	%f465, %f462, %f464;
	fma.rn.f32 	%f466, %f14, %f465, %f460;
	mul.f32 	%f467, %f1, %f91;
	sub.f32 	%f468, %f466, %f467;
	mul.f32 	%f469, %f2, %f92;
	sub.f32 	%f470, %f468, %f469;
	mul.f32 	%f471, %f3, %f465;
	sub.f32 	%f472, %f470, %f471;
	div.rn.f32 	%f473, %f472, %f104;
	fma.rn.f32 	%f679, %f5, %f473, %f1;
	fma.rn.f32 	%f680, %f6, %f473, %f2;
	fma.rn.f32 	%f681, %f7, %f473, %f3;
	mov.f32 	%f682, 0f3F800000;
$L__BB0_38:
	selp.f32 	%f112, %f679, 0f00000000, %p158;
	selp.f32 	%f113, %f680, 0f00000000, %p158;
	selp.f32 	%f114, %f681, 0f00000000, %p158;
	selp.f32 	%f115, %f682, 0f00000000, %p158;
	setp.eq.f32 	%p62, %f115, 0f00000000;
	@%p62 bra 	$L__BB0_45;
	setp.eq.s32 	%p63, %r83, 0;
	@%p63 bra 	$L__BB0_44;
	add.s32 	%r44, %r83, -1;
	mul.wide.u32 	%rd26, %r44, 16;
	add.s64 	%rd7, %rd2, %rd26;
	ld.local.f32 	%f474, [%rd7];
	setp.neu.f32 	%p64, %f474, %f112;
	@%p64 bra 	$L__BB0_43;
	ld.local.f32 	%f475, [%rd7+4];
	setp.neu.f32 	%p65, %f475, %f113;
	@%p65 bra 	$L__BB0_43;
	ld.local.f32 	%f476, [%rd7+8];
	setp.eq.f32 	%p66, %f476, %f114;
	@%p66 bra 	$L__BB0_45;
$L__BB0_43:
	add.s32 	%r10, %r83, 1;
	mul.wide.u32 	%rd27, %r83, 16;
	add.s64 	%rd28, %rd2, %rd27;
	st.local.v4.f32 	[%rd28], {%f112, %f113, %f114, %f115};
	mov.u32 	%r83, %r10;
	bra.uni 	$L__BB0_45;
$L__BB0_44:
	st.local.v2.f32 	[%rd2], {%f112, %f113};
	st.local.f32 	[%rd2+8], %f114;
	mov.b32 	%r83, 1;
$L__BB0_45:
	sub.f32 	%f116, %f15, %f12;
	sub.f32 	%f117, %f16, %f13;
	sub.f32 	%f118, %f17, %f14;
	sub.f32 	%f477, %f20, %f14;
	mul.f32 	%f478, %f117, %f477;
	mul.f32 	%f479, %f118, %f117;
	sub.f32 	%f119, %f478, %f479;
	mul.f32 	%f480, %f118, %f116;
	mul.f32 	%f481, %f116, %f477;
	sub.f32 	%f120, %f480, %f481;
	mul.f32 	%f482, %f6, %f477;
	mul.f32 	%f483, %f7, %f117;
	sub.f32 	%f121, %f482, %f483;
	mul.f32 	%f484, %f7, %f116;
	mul.f32 	%f485, %f5, %f477;
	sub.f32 	%f122, %f484, %f485;
	mul.f32 	%f486, %f5, %f117;
	mul.f32 	%f487, %f6, %f116;
	sub.f32 	%f123, %f486, %f487;
	mul.f32 	%f488, %f117, %f122;
	fma.rn.f32 	%f489, %f116, %f121, %f488;
	fma.rn.f32 	%f124, %f118, %f123, %f489;
	abs.f32 	%f490, %f124;
	cvt.f64.f32 	%fd26, %f490;
	setp.lt.f64 	%p68, %fd26, 0d3E7AD7F29ABCAF48;
	mov.pred 	%p159, 0;
	@%p68 bra 	$L__BB0_48;
	rcp.rn.f32 	%f125, %f124;
	sub.f32 	%f126, %f1, %f12;
	sub.f32 	%f127, %f2, %f13;
	sub.f32 	%f128, %f3, %f14;
	mul.f32 	%f491, %f127, %f122;
	fma.rn.f32 	%f492, %f126, %f121, %f491;
	fma.rn.f32 	%f493, %f128, %f123, %f492;
	mul.f32 	%f129, %f493, %f125;
	setp.lt.f32 	%p70, %f129, 0f00000000;
	@%p70 bra 	$L__BB0_48;
	mul.f32 	%f494, %f127, %f118;
	mul.f32 	%f495, %f128, %f117;
	sub.f32 	%f496, %f494, %f495;
	mul.f32 	%f497, %f128, %f116;
	mul.f32 	%f498, %f126, %f118;
	sub.f32 	%f499, %f497, %f498;
	mul.f32 	%f500, %f126, %f117;
	mul.f32 	%f501, %f127, %f116;
	sub.f32 	%f502, %f500, %f501;
	mul.f32 	%f503, %f6, %f499;
	fma.rn.f32 	%f504, %f5, %f496, %f503;
	fma.rn.f32 	%f505, %f7, %f502, %f504;
	mul.f32 	%f506, %f505, %f125;
	setp.geu.f32 	%p71, %f506, 0f00000000;
	add.f32 	%f507, %f129, %f506;
	setp.leu.f32 	%p72, %f507, 0f3F800000;
	and.pred  	%p159, %p71, %p72;
$L__BB0_48:
	mul.f32 	%f509, %f6, %f120;
	fma.rn.f32 	%f510, %f5, %f119, %f509;
	mul.f32 	%f511, %f116, %f117;
	sub.f32 	%f512, %f511, %f511;
	fma.rn.f32 	%f130, %f7, %f512, %f510;
	setp.eq.f32 	%p73, %f130, 0f00000000;
	mov.f32 	%f683, 0f00000000;
	mov.f32 	%f684, %f683;
	mov.f32 	%f685, %f683;
	@%p73 bra 	$L__BB0_50;
	mul.f32 	%f513, %f13, %f120;
	fma.rn.f32 	%f514, %f12, %f119, %f513;
	mul.f32 	%f515, %f116, %f117;
	sub.f32 	%f516, %f515, %f515;
	fma.rn.f32 	%f517, %f14, %f516, %f514;
	mul.f32 	%f518, %f1, %f119;
	sub.f32 	%f519, %f517, %f518;
	mul.f32 	%f520, %f2, %f120;
	sub.f32 	%f521, %f519, %f520;
	mul.f32 	%f522, %f3, %f516;
	sub.f32 	%f523, %f521, %f522;
	div.rn.f32 	%f524, %f523, %f130;
	fma.rn.f32 	%f683, %f5, %f524, %f1;
	fma.rn.f32 	%f684, %f6, %f524, %f2;
	fma.rn.f32 	%f685, %f7, %f524, %f3;
$L__BB0_50:
	selp.f32 	%f137, %f683, 0f00000000, %p159;
	not.pred 	%p75, %p159;
	selp.f32 	%f138, %f684, 0f00000000, %p159;
	selp.f32 	%f139, %f685, 0f00000000, %p159;
	or.pred  	%p76, %p73, %p75;
	@%p76 bra 	$L__BB0_57;
	setp.eq.s32 	%p77, %r83, 0;
	@%p77 bra 	$L__BB0_56;
	add.s32 	%r46, %r83, -1;
	mul.wide.u32 	%rd29, %r46, 16;
	add.s64 	%rd8, %rd2, %rd29;
	ld.local.f32 	%f525, [%rd8];
	setp.neu.f32 	%p78, %f525, %f137;
	@%p78 bra 	$L__BB0_55;
	ld.local.f32 	%f526, [%rd8+4];
	setp.neu.f32 	%p79, %f526, %f138;
	@%p79 bra 	$L__BB0_55;
	ld.local.f32 	%f527, [%rd8+8];
	setp.eq.f32 	%p80, %f527, %f139;
	@%p80 bra 	$L__BB0_57;
$L__BB0_55:
	add.s32 	%r12, %r83, 1;
	mul.wide.u32 	%rd30, %r83, 16;
	add.s64 	%rd31, %rd2, %rd30;
	st.local.v2.f32 	[%rd31], {%f137, %f138};
	st.local.f32 	[%rd31+8], %f139;
	mov.u32 	%r83, %r12;
	bra.uni 	$L__BB0_57;
$L__BB0_56:
	st.local.v2.f32 	[%rd2], {%f137, %f138};
	st.local.f32 	[%rd2+8], %f139;
	mov.b32 	%r83, 1;
$L__BB0_57:
	sub.f32 	%f528, %f20, %f14;
	sub.f32 	%f140, %f13, %f13;
	mul.f32 	%f529, %f140, %f528;
	mul.f32 	%f530, %f90, %f117;
	sub.f32 	%f141, %f529, %f530;
	mul.f32 	%f531, %f90, %f116;
	sub.f32 	%f142, %f12, %f12;
	mul.f32 	%f532, %f142, %f528;
	sub.f32 	%f143, %f531, %f532;
	mul.f32 	%f533, %f142, %f117;
	mul.f32 	%f534, %f140, %f116;
	sub.f32 	%f144, %f533, %f534;
	mul.f32 	%f535, %f140, %f122;
	fma.rn.f32 	%f536, %f142, %f121, %f535;
	fma.rn.f32 	%f145, %f90, %f123, %f536;
	abs.f32 	%f537, %f145;
	cvt.f64.f32 	%fd27, %f537;
	setp.lt.f64 	%p82, %fd27, 0d3E7AD7F29ABCAF48;
	mov.pred 	%p160, 0;
	@%p82 bra 	$L__BB0_60;
	rcp.rn.f32 	%f146, %f145;
	sub.f32 	%f147, %f1, %f12;
	sub.f32 	%f148, %f2, %f13;
	sub.f32 	%f149, %f3, %f14;
	mul.f32 	%f538, %f148, %f122;
	fma.rn.f32 	%f539, %f147, %f121, %f538;
	fma.rn.f32 	%f540, %f149, %f123, %f539;
	mul.f32 	%f150, %f540, %f146;
	setp.lt.f32 	%p84, %f150, 0f00000000;
	@%p84 bra 	$L__BB0_60;
	mul.f32 	%f541, %f148, %f90;
	mul.f32 	%f542, %f149, %f140;
	sub.f32 	%f543, %f541, %f542;
	mul.f32 	%f544, %f149, %f142;
	mul.f32 	%f545, %f147, %f90;
	sub.f32 	%f546, %f544, %f545;
	mul.f32 	%f547, %f147, %f140;
	mul.f32 	%f548, %f148, %f142;
	sub.f32 	%f549, %f547, %f548;
	mul.f32 	%f550, %f6, %f546;
	fma.rn.f32 	%f551, %f5, %f543, %f550;
	fma.rn.f32 	%f552, %f7, %f549, %f551;
	mul.f32 	%f553, %f552, %f146;
	setp.geu.f32 	%p85, %f553, 0f00000000;
	add.f32 	%f554, %f150, %f553;
	setp.leu.f32 	%p86, %f554, 0f3F800000;
	and.pred  	%p160, %p85, %p86;
$L__BB0_60:
	mul.f32 	%f556, %f6, %f143;
	fma.rn.f32 	%f557, %f5, %f141, %f556;
	fma.rn.f32 	%f151, %f7, %f144, %f557;
	setp.eq.f32 	%p87, %f151, 0f00000000;
	mov.f32 	%f686, 0f00000000;
	mov.f32 	%f687, %f686;
	mov.f32 	%f688, %f686;
	@%p87 bra 	$L__BB0_62;
	mul.f32 	%f558, %f13, %f143;
	fma.rn.f32 	%f559, %f12, %f141, %f558;
	fma.rn.f32 	%f560, %f14, %f144, %f559;
	mul.f32 	%f561, %f1, %f141;
	sub.f32 	%f562, %f560, %f561;
	mul.f32 	%f563, %f2, %f143;
	sub.f32 	%f564, %f562, %f563;
	mul.f32 	%f565, %f3, %f144;
	sub.f32 	%f566, %f564, %f565;
	div.rn.f32 	%f567, %f566, %f151;
	fma.rn.f32 	%f686, %f5, %f567, %f1;
	fma.rn.f32 	%f687, %f6, %f567, %f2;
	fma.rn.f32 	%f688, %f7, %f567, %f3;
$L__BB0_62:
	setp.eq.f32 	%p88, %f151, 0f00000000;
	selp.f32 	%f158, %f686, 0f00000000, %p160;
	not.pred 	%p89, %p160;
	selp.f32 	%f159, %f687, 0f00000000, %p160;
	selp.f32 	%f160, %f688, 0f00000000, %p160;
	or.pred  	%p90, %p88, %p89;
	@%p90 bra 	$L__BB0_69;
	setp.eq.s32 	%p91, %r83, 0;
	@%p91 bra 	$L__BB0_68;
	add.s32 	%r48, %r83, -1;
	mul.wide.u32 	%rd32, %r48, 16;
	add.s64 	%rd9, %rd2, %rd32;
	ld.local.f32 	%f568, [%rd9];
	setp.neu.f32 	%p92, %f568, %f158;
	@%p92 bra 	$L__BB0_67;
	ld.local.f32 	%f569, [%rd9+4];
	setp.neu.f32 	%p93, %f569, %f159;
	@%p93 bra 	$L__BB0_67;
	ld.local.f32 	%f570, [%rd9+8];
	setp.eq.f32 	%p94, %f570, %f160;
	@%p94 bra 	$L__BB0_69;
$L__BB0_67:
	add.s32 	%r14, %r83, 1;
	mul.wide.u32 	%rd33, %r83, 16;
	add.s64 	%rd34, %rd2, %rd33;
	st.local.v2.f32 	[%rd34], {%f158, %f159};
	st.local.f32 	[%rd34+8], %f160;
	mov.u32 	%r83, %r14;
	bra.uni 	$L__BB0_69;
$L__BB0_68:
	st.local.v2.f32 	[%rd2], {%f158, %f159};
	st.local.f32 	[%rd2+8], %f160;
	mov.b32 	%r83, 1;
$L__BB0_69:
	sub.f32 	%f161, %f20, %f11;
	mul.f32 	%f571, %f25, %f161;
	mul.f32 	%f572, %f26, %f25;
	sub.f32 	%f162, %f571, %f572;
	mul.f32 	%f573, %f26, %f24;
	mul.f32 	%f574, %f24, %f161;
	sub.f32 	%f163, %f573, %f574;
	mul.f32 	%f575, %f24, %f25;
	sub.f32 	%f164, %f575, %f575;
	mul.f32 	%f576, %f6, %f161;
	mul.f32 	%f577, %f7, %f25;
	sub.f32 	%f165, %f576, %f577;
	mul.f32 	%f578, %f5, %f161;
	mul.f32 	%f579, %f7, %f24;
	sub.f32 	%f166, %f579, %f578;
	mul.f32 	%f580, %f25, %f166;
	fma.rn.f32 	%f581, %f24, %f165, %f580;
	fma.rn.f32 	%f167, %f26, %f29, %f581;
	abs.f32 	%f582, %f167;
	cvt.f64.f32 	%fd28, %f582;
	setp.lt.f64 	%p96, %fd28, 0d3E7AD7F29ABCAF48;
	mov.pred 	%p161, 0;
	@%p96 bra 	$L__BB0_72;
	rcp.rn.f32 	%f168, %f167;
	sub.f32 	%f169, %f1, %f9;
	sub.f32 	%f170, %f2, %f10;
	sub.f32 	%f171, %f3, %f11;
	mul.f32 	%f583, %f170, %f166;
	fma.rn.f32 	%f584, %f169, %f165, %f583;
	fma.rn.f32 	%f585, %f171, %f29, %f584;
	mul.f32 	%f172, %f585, %f168;
	setp.lt.f32 	%p98, %f172, 0f00000000;
	@%p98 bra 	$L__BB0_72;
	mul.f32 	%f586, %f170, %f26;
	mul.f32 	%f587, %f171, %f25;
	sub.f32 	%f588, %f586, %f587;
	mul.f32 	%f589, %f171, %f24;
	mul.f32 	%f590, %f169, %f26;
	sub.f32 	%f591, %f589, %f590;
	mul.f32 	%f592, %f169, %f25;
	mul.f32 	%f593, %f170, %f24;
	sub.f32 	%f594, %f592, %f593;
	mul.f32 	%f595, %f6, %f591;
	fma.rn.f32 	%f596, %f5, %f588, %f595;
	fma.rn.f32 	%f597, %f7, %f594, %f596;
	mul.f32 	%f598, %f597, %f168;
	setp.geu.f32 	%p99, %f598, 0f00000000;
	add.f32 	%f599, %f172, %f598;
	setp.leu.f32 	%p100, %f599, 0f3F800000;
	and.pred  	%p161, %p99, %p100;
$L__BB0_72:
	mul.f32 	%f601, %f6, %f163;
	fma.rn.f32 	%f602, %f5, %f162, %f601;
	fma.rn.f32 	%f173, %f7, %f164, %f602;
	setp.eq.f32 	%p101, %f173, 0f00000000;
	mov.f32 	%f689, 0f00000000;
	mov.f32 	%f690, %f689;
	mov.f32 	%f691, %f689;
	@%p101 bra 	$L__BB0_74;
	mul.f32 	%f603, %f10, %f163;
	fma.rn.f32 	%f604, %f9, %f162, %f603;
	fma.rn.f32 	%f605, %f11, %f164, %f604;
	mul.f32 	%f606, %f1, %f162;
	sub.f32 	%f607, %f605, %f606;
	mul.f32 	%f608, %f2, %f163;
	sub.f32 	%f609, %f607, %f608;
	mul.f32 	%f610, %f3, %f164;
	sub.f32 	%f611, %f609, %f610;
	div.rn.f32 	%f612, %f611, %f173;
	fma.rn.f32 	%f689, %f5, %f612, %f1;
	fma.rn.f32 	%f690, %f6, %f612, %f2;
	fma.rn.f32 	%f691, %f7, %f612, %f3;
$L__BB0_74:
	setp.eq.f32 	%p102, %f173, 0f00000000;
	selp.f32 	%f180, %f689, 0f00000000, %p161;
	not.pred 	%p103, %p161;
	selp.f32 	%f181, %f690, 0f00000000, %p161;
	selp.f32 	%f182, %f691, 0f00000000, %p161;
	or.pred  	%p104, %p102, %p103;
	@%p104 bra 	$L__BB0_81;
	setp.eq.s32 	%p105, %r83, 0;
	@%p105 bra 	$L__BB0_80;
	add.s32 	%r50, %r83, -1;
	mul.wide.u32 	%rd35, %r50, 16;
	add.s64 	%rd10, %rd2, %rd35;
	ld.local.f32 	%f613, [%rd10];
	setp.neu.f32 	%p106, %f613, %f180;
	@%p106 bra 	$L__BB0_79;
	ld.local.f32 	%f614, [%rd10+4];
	setp.neu.f32 	%p107, %f614, %f181;
	@%p107 bra 	$L__BB0_79;
	ld.local.f32 	%f615, [%rd10+8];
	setp.eq.f32 	%p108, %f615, %f182;
	@%p108 bra 	$L__BB0_81;
$L__BB0_79:
	add.s32 	%r16, %r83, 1;
	mul.wide.u32 	%rd36, %r83, 16;
	add.s64 	%rd37, %rd2, %rd36;
	st.local.v2.f32 	[%rd37], {%f180, %f181};
	st.local.f32 	[%rd37+8], %f182;
	mov.u32 	%r83, %r16;
	bra.uni 	$L__BB0_81;
$L__BB0_80:
	st.local.v2.f32 	[%rd2], {%f180, %f181};
	st.local.f32 	[%rd2+8], %f182;
	mov.b32 	%r83, 1;
$L__BB0_81:
	sub.f32 	%f183, %f10, %f10;
	mul.f32 	%f616, %f183, %f161;
	mul.f32 	%f617, %f66, %f25;
	sub.f32 	%f184, %f616, %f617;
	mul.f32 	%f618, %f66, %f24;
	sub.f32 	%f185, %f9, %f9;
	mul.f32 	%f619, %f185, %f161;
	sub.f32 	%f186, %f618, %f619;
	mul.f32 	%f620, %f185, %f25;
	mul.f32 	%f621, %f183, %f24;
	sub.f32 	%f187, %f620, %f621;
	mul.f32 	%f622, %f183, %f166;
	fma.rn.f32 	%f623, %f185, %f165, %f622;
	fma.rn.f32 	%f188, %f66, %f29, %f623;
	abs.f32 	%f624, %f188;
	cvt.f64.f32 	%fd29, %f624;
	setp.lt.f64 	%p110, %fd29, 0d3E7AD7F29ABCAF48;
	mov.pred 	%p162, 0;
	@%p110 bra 	$L__BB0_84;
	rcp.rn.f32 	%f189, %f188;
	sub.f32 	%f190, %f1, %f9;
	sub.f32 	%f191, %f2, %f10;
	sub.f32 	%f192, %f3, %f11;
	mul.f32 	%f625, %f191, %f166;
	fma.rn.f32 	%f626, %f190, %f165, %f625;
	fma.rn.f32 	%f627, %f192, %f29, %f626;
	mul.f32 	%f193, %f627, %f189;
	setp.lt.f32 	%p112, %f193, 0f00000000;
	@%p112 bra 	$L__BB0_84;
	mul.f32 	%f628, %f191, %f66;
	mul.f32 	%f629, %f192, %f183;
	sub.f32 	%f630, %f628, %f629;
	mul.f32 	%f631, %f192, %f185;
	mul.f32 	%f632, %f190, %f66;
	sub.f32 	%f633, %f631, %f632;
	mul.f32 	%f634, %f190, %f183;
	mul.f32 	%f635, %f191, %f185;
	sub.f32 	%f636, %f634, %f635;
	mul.f32 	%f637, %f6, %f633;
	fma.rn.f32 	%f638, %f5, %f630, %f637;
	fma.rn.f32 	%f639, %f7, %f636, %f638;
	mul.f32 	%f640, %f639, %f189;
	setp.geu.f32 	%p113, %f640, 0f00000000;
	add.f32 	%f641, %f193, %f640;
	setp.leu.f32 	%p114, %f641, 0f3F800000;
	and.pred  	%p162, %p113, %p114;
$L__BB0_84:
	mul.f32 	%f643, %f6, %f186;
	fma.rn.f32 	%f644, %f5, %f184, %f643;
	fma.rn.f32 	%f194, %f7, %f187, %f644;
	setp.eq.f32 	%p115, %f194, 0f00000000;
	mov.f32 	%f692, 0f00000000;
	mov.f32 	%f693, %f692;
	mov.f32 	%f694, %f692;
	@%p115 bra 	$L__BB0_86;
	mul.f32 	%f645, %f10, %f186;
	fma.rn.f32 	%f646, %f9, %f184, %f645;
	fma.rn.f32 	%f647, %f11, %f187, %f646;
	mul.f32 	%f648, %f1, %f184;
	sub.f32 	%f649, %f647, %f648;
	mul.f32 	%f650, %f2, %f186;
	sub.f32 	%f651, %f649, %f650;
	mul.f32 	%f652, %f3, %f187;
	sub.f32 	%f653, %f651, %f652;
	div.rn.f32 	%f654, %f653, %f194;
	fma.rn.f32 	%f692, %f5, %f654, %f1;
	fma.rn.f32 	%f693, %f6, %f654, %f2;
	fma.rn.f32 	%f694, %f7, %f654, %f3;
$L__BB0_86:
	setp.eq.f32 	%p116, %f194, 0f00000000;
	selp.f32 	%f201, %f692, 0f00000000, %p162;
	not.pred 	%p117, %p162;
	selp.f32 	%f202, %f693, 0f00000000, %p162;
	selp.f32 	%f203, %f694, 0f00000000, %p162;
	or.pred  	%p118, %p116, %p117;
	@%p118 bra 	$L__BB0_93;
	setp.eq.s32 	%p119, %r83, 0;
	@%p119 bra 	$L__BB0_92;
	add.s32 	%r52, %r83, -1;
	mul.wide.u32 	%rd38, %r52, 16;
	add.s64 	%rd11, %rd2, %rd38;
	ld.local.f32 	%f655, [%rd11];
	setp.neu.f32 	%p120, %f655, %f201;
	@%p120 bra 	$L__BB0_91;
	ld.local.f32 	%f656, [%rd11+4];
	setp.neu.f32 	%p121, %f656, %f202;
	@%p121 bra 	$L__BB0_91;
	ld.local.f32 	%f657, [%rd11+8];
	setp.eq.f32 	%p122, %f657, %f203;
	@%p122 bra 	$L__BB0_93;
$L__BB0_91:
	add.s32 	%r18, %r83, 1;
	mul.wide.u32 	%rd39, %r83, 16;
	add.s64 	%rd40, %rd2, %rd39;
	st.local.v2.f32 	[%rd40], {%f201, %f202};
	st.local.f32 	[%rd40+8], %f203;
	mov.u32 	%r83, %r18;
	bra.uni 	$L__BB0_93;
$L__BB0_92:
	st.local.v2.f32 	[%rd2], {%f201, %f202};
	st.local.f32 	[%rd2+8], %f203;
	mov.b32 	%r83, 1;
$L__BB0_93:
	setp.lt.u32 	%p123, %r83, 2;
	mov.f32 	%f695, 0f00000000;
	@%p123 bra 	$L__BB0_110;
	setp.lt.s32 	%p124, %r2, 0;
	selp.b32 	%r20, 0, 2146435072, %p124;
	or.b32  	%r21, %r20, -2147483648;
	and.b32  	%r22, %r2, 2146435072;
	setp.eq.s32 	%p125, %r22, 1062207488;
	.pragma "used_bytes_mask 4095";
	ld.local.v4.f32 	{%f659, %f204, %f205, %f660}, [%rd2];
	.pragma "used_bytes_mask 4095";
	ld.local.v4.f32 	{%f661, %f206, %f207, %f662}, [%rd2+16];
	sub.f32 	%f208, %f661, %f659;
	cvt.f64.f32 	%fd1, %f208;
	{
	.reg .b32 %temp; 
	mov.b64 	{%temp, %r23}, %fd1;
	}
	abs.f64 	%fd2, %fd1;
	{ // callseq 0, 0
	.param .b64 param0;
	st.param.f64 	[param0], %fd2;
	.param .b64 retval0;
	call.uni (retval0), 
	__internal_accurate_pow, 
	(
	param0
	);
	ld.param.f64 	%fd30, [retval0];
	} // callseq 0
	setp.lt.s32 	%p126, %r23, 0;
	neg.f64 	%fd32, %fd30;
	selp.f64 	%fd33, %fd32, %fd30, %p125;
	selp.f64 	%fd34, %fd33, %fd30, %p126;
	setp.eq.f32 	%p127, %f208, 0f00000000;
	selp.b32 	%r54, %r23, 0, %p125;
	or.b32  	%r55, %r54, 2146435072;
	selp.b32 	%r56, %r55, %r54, %p124;
	mov.b32 	%r57, 0;
	mov.b64 	%fd35, {%r57, %r56};
	selp.f64 	%fd58, %fd35, %fd34, %p127;
	add.f64 	%fd36, %fd1, 0d4000000000000000;
	{
	.reg .b32 %temp; 
	mov.b64 	{%temp, %r58}, %fd36;
	}
	and.b32  	%r59, %r58, 2146435072;
	setp.ne.s32 	%p128, %r59, 2146435072;
	@%p128 bra 	$L__BB0_99;
	setp.num.f32 	%p129, %f208, %f208;
	@%p129 bra 	$L__BB0_97;
	mov.f64 	%fd37, 0d4000000000000000;
	add.rn.f64 	%fd58, %fd1, %fd37;
	bra.uni 	$L__BB0_99;
$L__BB0_97:
	setp.neu.f64 	%p130, %fd2, 0d7FF0000000000000;
	@%p130 bra 	$L__BB0_99;
	setp.lt.s32 	%p131, %r23, 0;
	selp.b32 	%r60, %r21, %r20, %p1;
	selp.b32 	%r61, %r60, %r20, %p131;
	mov.b32 	%r62, 0;
	mov.b64 	%fd58, {%r62, %r61};
$L__BB0_99:
	setp.lt.s32 	%p132, %r2, 0;
	setp.eq.s32 	%p133, %r22, 1062207488;
	setp.eq.f32 	%p135, %f208, 0f3F800000;
	selp.f64 	%fd7, 0d3FF0000000000000, %fd58, %p135;
	sub.f32 	%f209, %f206, %f204;
	cvt.f64.f32 	%fd8, %f209;
	{
	.reg .b32 %temp; 
	mov.b64 	{%temp, %r24}, %fd8;
	}
	abs.f64 	%fd9, %fd8;
	{ // callseq 1, 0
	.param .b64 param0;
	st.param.f64 	[param0], %fd9;
	.param .b64 retval0;
	call.uni (retval0), 
	__internal_accurate_pow, 
	(
	param0
	);
	ld.param.f64 	%fd38, [retval0];
	} // callseq 1
	setp.lt.s32 	%p136, %r24, 0;
	neg.f64 	%fd40, %fd38;
	selp.f64 	%fd41, %fd40, %fd38, %p133;
	selp.f64 	%fd42, %fd41, %fd38, %p136;
	setp.eq.f32 	%p137, %f209, 0f00000000;
	selp.b32 	%r63, %r24, 0, %p133;
	or.b32  	%r64, %r63, 2146435072;
	selp.b32 	%r65, %r64, %r63, %p132;
	mov.b32 	%r66, 0;
	mov.b64 	%fd43, {%r66, %r65};
	selp.f64 	%fd59, %fd43, %fd42, %p137;
	add.f64 	%fd44, %fd8, 0d4000000000000000;
	{
	.reg .b32 %temp; 
	mov.b64 	{%temp, %r67}, %fd44;
	}
	and.b32  	%r68, %r67, 2146435072;
	setp.ne.s32 	%p138, %r68, 2146435072;
	@%p138 bra 	$L__BB0_104;
	setp.num.f32 	%p139, %f209, %f209;
	@%p139 bra 	$L__BB0_102;
	mov.f64 	%fd45, 0d4000000000000000;
	add.rn.f64 	%fd59, %fd8, %fd45;
	bra.uni 	$L__BB0_104;
$L__BB0_102:
	setp.neu.f64 	%p140, %fd9, 0d7FF0000000000000;
	@%p140 bra 	$L__BB0_104;
	setp.lt.s32 	%p141, %r24, 0;
	selp.b32 	%r69, %r21, %r20, %p1;
	selp.b32 	%r70, %r69, %r20, %p141;
	mov.b32 	%r71, 0;
	mov.b64 	%fd59, {%r71, %r70};
$L__BB0_104:
	setp.lt.s32 	%p142, %r2, 0;
	setp.eq.s32 	%p143, %r22, 1062207488;
	setp.eq.f32 	%p145, %f209, 0f3F800000;
	selp.f64 	%fd46, 0d3FF0000000000000, %fd59, %p145;
	add.f64 	%fd14, %fd7, %fd46;
	sub.f32 	%f210, %f207, %f205;
	cvt.f64.f32 	%fd15, %f210;
	{
	.reg .b32 %temp; 
	mov.b64 	{%temp, %r25}, %fd15;
	}
	abs.f64 	%fd16, %fd15;
	{ // callseq 2, 0
	.param .b64 param0;
	st.param.f64 	[param0], %fd16;
	.param .b64 retval0;
	call.uni (retval0), 
	__internal_accurate_pow, 
	(
	param0
	);
	ld.param.f64 	%fd47, [retval0];
	} // callseq 2
	setp.lt.s32 	%p146, %r25, 0;
	neg.f64 	%fd49, %fd47;
	selp.f64 	%fd50, %fd49, %fd47, %p143;
	selp.f64 	%fd51, %fd50, %fd47, %p146;
	setp.eq.f32 	%p147, %f210, 0f00000000;
	selp.b32 	%r72, %r25, 0, %p143;
	or.b32  	%r73, %r72, 2146435072;
	selp.b32 	%r74, %r73, %r72, %p142;
	mov.b32 	%r75, 0;
	mov.b64 	%fd52, {%r75, %r74};
	selp.f64 	%fd60, %fd52, %fd51, %p147;
	add.f64 	%fd53, %fd15, 0d4000000000000000;
	{
	.reg .b32 %temp; 
	mov.b64 	{%temp, %r76}, %fd53;
	}
	and.b32  	%r77, %r76, 2146435072;
	setp.ne.s32 	%p148, %r77, 2146435072;
	@%p148 bra 	$L__BB0_109;
	setp.num.f32 	%p149, %f210, %f210;
	@%p149 bra 	$L__BB0_107;
	mov.f64 	%fd54, 0d4000000000000000;
	add.rn.f64 	%fd60, %fd15, %fd54;
	bra.uni 	$L__BB0_109;
$L__BB0_107:
	setp.neu.f64 	%p150, %fd16, 0d7FF0000000000000;
	@%p150 bra 	$L__BB0_109;
	setp.lt.s32 	%p151, %r25, 0;
	selp.b32 	%r78, %r21, %r20, %p1;
	selp.b32 	%r79, %r78, %r20, %p151;
	mov.b32 	%r80, 0;
	mov.b64 	%fd60, {%r80, %r79};
$L__BB0_109:
	setp.eq.f32 	%p152, %f210, 0f3F800000;
	selp.f64 	%fd55, 0d3FF0000000000000, %fd60, %p152;
	add.f64 	%fd56, %fd14, %fd55;
	sqrt.rn.f64 	%fd57, %fd56;
	cvt.rn.f32.f64 	%f663, %fd57;
	abs.f32 	%f695, %f663;
$L__BB0_110:
	abs.f32 	%f664, %f695;
	setp.gt.f32 	%p153, %f664, 0f00000000;
	add.f32 	%f665, %f696, %f664;
	selp.f32 	%f696, %f665, %f696, %p153;
	add.s32 	%r81, %r81, 1;
	setp.ne.s32 	%p154, %r81, 0;
	add.s64 	%rd45, %rd45, 48;
	@%p154 bra 	$L__BB0_2;
$L__BB0_111:
	ld.param.u64 	%rd44, [_Z15trace_on_prismsP8prism_cujP6ray_cujP6float4j_param_4];
	cvta.to.global.u64 	%rd41, %rd44;
	st.global.f32 	[%rd1+12], %f696;
	mul.wide.u32 	%rd42, %r1, 16;
	add.s64 	%rd43, %rd41, %rd42;
	atom.global.add.f32 	%f666, [%rd43+12], %f696;
	bar.sync 	0;
	ret;

}
.func  (.param .b64 func_retval0) __internal_accurate_pow(
	.param .b64 __internal_accurate_pow_param_0
)
{
	.reg .pred 	%p<8>;
	.reg .b32 	%r<49>;
	.reg .b32 	%f<3>;
	.reg .b64 	%fd<109>;

	ld.param.f64 	%fd10, [__internal_accurate_pow_param_0];
	{
	.reg .b32 %temp; 
	mov.b64 	{%temp, %r46}, %fd10;
	}
	{
	.reg .b32 %temp; 
	mov.b64 	{%r45, %temp}, %fd10;
	}
	shr.u32 	%r47, %r46, 20;
	setp.gt.u32 	%p1, %r46, 1048575;
	@%p1 bra 	$L__BB1_2;
	mul.f64 	%fd11, %fd10, 0d4350000000000000;
	{
	.reg .b32 %temp; 
	mov.b64 	{%temp, %r46}, %fd11;
	}
	{
	.reg .b32 %temp; 
	mov.b64 	{%r45, %temp}, %fd11;
	}
	shr.u32 	%r16, %r46, 20;
	add.s32 	%r47, %r16, -54;
$L__BB1_2:
	add.s32 	%r48, %r47, -1023;
	and.b32  	%r17, %r46, -2146435073;
	or.b32  	%r18, %r17, 1072693248;
	mov.b64 	%fd107, {%r45, %r18};
	setp.lt.u32 	%p2, %r18, 1073127583;
	@%p2 bra 	$L__BB1_4;
	{
	.reg .b32 %temp; 
	mov.b64 	{%r19, %temp}, %fd107;
	}
	{
	.reg .b32 %temp; 
	mov.b64 	{%temp, %r20}, %fd107;
	}
	add.s32 	%r21, %r20, -1048576;
	mov.b64 	%fd107, {%r19, %r21};
	add.s32 	%r48, %r47, -1022;
$L__BB1_4:
	add.f64 	%fd12, %fd107, 0dBFF0000000000000;
	add.f64 	%fd13, %fd107, 0d3FF0000000000000;
	rcp.approx.ftz.f64 	%fd14, %fd13;
	neg.f64 	%fd15, %fd13;
	fma.rn.f64 	%fd16, %fd15, %fd14, 0d3FF0000000000000;
	fma.rn.f64 	%fd17, %fd16, %fd16, %fd16;
	fma.rn.f64 	%fd18, %fd17, %fd14, %fd14;
	mul.f64 	%fd19, %fd12, %fd18;
	fma.rn.f64 	%fd20, %fd12, %fd18, %fd19;
	mul.f64 	%fd21, %fd20, %fd20;
	fma.rn.f64 	%fd22, %fd21, 0d3EB0F5FF7D2CAFE2, 0d3ED0F5D241AD3B5A;
	fma.rn.f64 	%fd23, %fd22, %fd21, 0d3EF3B20A75488A3F;
	fma.rn.f64 	%fd24, %fd23, %fd21, 0d3F1745CDE4FAECD5;
	fma.rn.f64 	%fd25, %fd24, %fd21, 0d3F3C71C7258A578B;
	fma.rn.f64 	%fd26, %fd25, %fd21, 0d3F6249249242B910;
	fma.rn.f64 	%fd27, %fd26, %fd21, 0d3F89999999999DFB;
	sub.f64 	%fd28, %fd12, %fd20;
	add.f64 	%fd29, %fd28, %fd28;
	neg.f64 	%fd30, %fd20;
	fma.rn.f64 	%fd31, %fd30, %fd12, %fd29;
	mul.f64 	%fd32, %fd18, %fd31;
	fma.rn.f64 	%fd33, %fd21, %fd27, 0d3FB5555555555555;
	mov.f64 	%fd34, 0d3FB5555555555555;
	sub.f64 	%fd35, %fd34, %fd33;
	fma.rn.f64 	%fd36, %fd21, %fd27, %fd35;
	add.f64 	%fd37, %fd36, 0dBC46A4CB00B9E7B0;
	add.f64 	%fd38, %fd33, %fd37;
	sub.f64 	%fd39, %fd33, %fd38;
	add.f64 	%fd40, %fd37, %fd39;
	mul.rn.f64 	%fd41, %fd20, %fd20;
	neg.f64 	%fd42, %fd41;
	fma.rn.f64 	%fd43, %fd20, %fd20, %fd42;
	{
	.reg .b32 %temp; 
	mov.b64 	{%r22, %temp}, %fd32;
	}
	{
	.reg .b32 %temp; 
	mov.b64 	{%temp, %r23}, %fd32;
	}
	add.s32 	%r24, %r23, 1048576;
	mov.b64 	%fd44, {%r22, %r24};
	fma.rn.f64 	%fd45, %fd20, %fd44, %fd43;
	mul.rn.f64 	%fd46, %fd41, %fd20;
	neg.f64 	%fd47, %fd46;
	fma.rn.f64 	%fd48, %fd41, %fd20, %fd47;
	fma.rn.f64 	%fd49, %fd41, %fd32, %fd48;
	fma.rn.f64 	%fd50, %fd45, %fd20, %fd49;
	mul.rn.f64 	%fd51, %fd38, %fd46;
	neg.f64 	%fd52, %fd51;
	fma.rn.f64 	%fd53, %fd38, %fd46, %fd52;
	fma.rn.f64 	%fd54, %fd38, %fd50, %fd53;
	fma.rn.f64 	%fd55, %fd40, %fd46, %fd54;
	add.f64 	%fd56, %fd51, %fd55;
	sub.f64 	%fd57, %fd51, %fd56;
	add.f64 	%fd58, %fd55, %fd57;
	add.f64 	%fd59, %fd20, %fd56;
	sub.f64 	%fd60, %fd20, %fd59;
	add.f64 	%fd61, %fd56, %fd60;
	add.f64 	%fd62, %fd58, %fd61;
	add.f64 	%fd63, %fd32, %fd62;
	add.f64 	%fd64, %fd59, %fd63;
	sub.f64 	%fd65, %fd59, %fd64;
	add.f64 	%fd66, %fd63, %fd65;
	xor.b32  	%r25, %r48, -2147483648;
	mov.b32 	%r26, 1127219200;
	mov.b64 	%fd67, {%r25, %r26};
	mov.b32 	%r27, -2147483648;
	mov.b64 	%fd68, {%r27, %r26};
	sub.f64 	%fd69, %fd67, %fd68;
	fma.rn.f64 	%fd70, %fd69, 0d3FE62E42FEFA39EF, %fd64;
	fma.rn.f64 	%fd71, %fd69, 0dBFE62E42FEFA39EF, %fd70;
	sub.f64 	%fd72, %fd71, %fd64;
	sub.f64 	%fd73, %fd66, %fd72;
	fma.rn.f64 	%fd74, %fd69, 0d3C7ABC9E3B39803F, %fd73;
	add.f64 	%fd75, %fd70, %fd74;
	sub.f64 	%fd76, %fd70, %fd75;
	add.f64 	%fd77, %fd74, %fd76;
	mov.f64 	%fd78, 0d4000000000000000;
	{
	.reg .b32 %temp; 
	mov.b64 	{%temp, %r28}, %fd78;
	}
	{
	.reg .b32 %temp; 
	mov.b64 	{%r29, %temp}, %fd78;
	}
	shl.b32 	%r30, %r28, 1;
	setp.gt.u32 	%p3, %r30, -33554433;
	and.b32  	%r31, %r28, -15728641;
	selp.b32 	%r32, %r31, %r28, %p3;
	mov.b64 	%fd79, {%r29, %r32};
	mul.rn.f64 	%fd80, %fd75, %fd79;
	neg.f64 	%fd81, %fd80;
	fma.rn.f64 	%fd82, %fd75, %fd79, %fd81;
	fma.rn.f64 	%fd83, %fd77, %fd79, %fd82;
	add.f64 	%fd4, %fd80, %fd83;
	sub.f64 	%fd84, %fd80, %fd4;
	add.f64 	%fd5, %fd83, %fd84;
	fma.rn.f64 	%fd85, %fd4, 0d3FF71547652B82FE, 0d4338000000000000;
	{
	.reg .b32 %temp; 
	mov.b64 	{%r13, %temp}, %fd85;
	}
	mov.f64 	%fd86, 0dC338000000000000;
	add.rn.f64 	%fd87, %fd85, %fd86;
	fma.rn.f64 	%fd88, %fd87, 0dBFE62E42FEFA39EF, %fd4;
	fma.rn.f64 	%fd89, %fd87, 0dBC7ABC9E3B39803F, %fd88;
	fma.rn.f64 	%fd90, %fd89, 0d3E5ADE1569CE2BDF, 0d3E928AF3FCA213EA;
	fma.rn.f64 	%fd91, %fd90, %fd89, 0d3EC71DEE62401315;
	fma.rn.f64 	%fd92, %fd91, %fd89, 0d3EFA01997C89EB71;
	fma.rn.f64 	%fd93, %fd92, %fd89, 0d3F2A01A014761F65;
	fma.rn.f64 	%fd94, %fd93, %fd89, 0d3F56C16C1852B7AF;
	fma.rn.f64 	%fd95, %fd94, %fd89, 0d3F81111111122322;
	fma.rn.f64 	%fd96, %fd95, %fd89, 0d3FA55555555502A1;
	fma.rn.f64 	%fd97, %fd96, %fd89, 0d3FC5555555555511;
	fma.rn.f64 	%fd98, %fd97, %fd89, 0d3FE000000000000B;
	fma.rn.f64 	%fd99, %fd98, %fd89, 0d3FF0000000000000;
	fma.rn.f64 	%fd100, %fd99, %fd89, 0d3FF0000000000000;
	{
	.reg .b32 %temp; 
	mov.b64 	{%r14, %temp}, %fd100;
	}
	{
	.reg .b32 %temp; 
	mov.b64 	{%temp, %r15}, %fd100;
	}
	shl.b32 	%r33, %r13, 20;
	add.s32 	%r34, %r33, %r15;
	mov.b64 	%fd108, {%r14, %r34};
	{
	.reg .b32 %temp; 
	mov.b64 	{%temp, %r35}, %fd4;
	}
	mov.b32 	%f2, %r35;
	abs.f32 	%f1, %f2;
	setp.lt.f32 	%p4, %f1, 0f4086232B;
	@%p4 bra 	$L__BB1_7;
	setp.lt.f64 	%p5, %fd4, 0d0000000000000000;
	add.f64 	%fd101, %fd4, 0d7FF0000000000000;
	selp.f64 	%fd108, 0d0000000000000000, %fd101, %p5;
	setp.geu.f32 	%p6, %f1, 0f40874800;
	@%p6 bra 	$L__BB1_7;
	shr.u32 	%r36, %r13, 31;
	add.s32 	%r37, %r13, %r36;
	shr.s32 	%r38, %r37, 1;
	shl.b32 	%r39, %r38, 20;
	add.s32 	%r40, %r15, %r39;
	mov.b64 	%fd102, {%r14, %r40};
	sub.s32 	%r41, %r13, %r38;
	shl.b32 	%r42, %r41, 20;
	add.s32 	%r43, %r42, 1072693248;
	mov.b32 	%r44, 0;
	mov.b64 	%fd103, {%r44, %r43};
	mul.f64 	%fd108, %fd103, %fd102;
$L__BB1_7:
	abs.f64 	%fd104, %fd108;
	setp.eq.f64 	%p7, %fd104, 0d7FF0000000000000;
	fma.rn.f64 	%fd105, %fd108, %fd5, %fd108;
	selp.f64 	%fd106, %fd108, %fd105, %p7;
	st.param.f64 	[func_retval0], %fd106;
	ret;

}


// ===== COMPILED SASS (sm_100) =====

	.target	sm_100

	.elftype	@"ET_EXEC"


//--------------------- .note.nv.tkinfo           --------------------------
	.section	.note.nv.tkinfo,"",@"SHT_NOTE"
	.sectionflags	@"SHF_NOTE_NV_TKINFO"
	.tkinfo
        /*0018*/ 	.word	0x00000002
        /*0030*/ 	.string	""
        /*0030*/ 	.string	"ptxas"
        /*0030*/ 	.string	"Cuda compilation tools, release 13.0, V13.0.88"
        /*0030*/ 	.string	"Build cuda_13.0.r13.0/compiler.36424714_0"
        /*0030*/ 	.string	"-arch sm_100 -m 64 "



//--------------------- .note.nv.cuinfo           --------------------------
	.section	.note.nv.cuinfo,"",@"SHT_NOTE"
	.sectionflags	@"SHF_NOTE_NV_CUINFO"
        /*0018*/ 	.short	0x0002
        /*001a*/ 	.short	0x0064
        /*001c*/ 	.short	0x0082
	.zero		2


//--------------------- .nv.info                  --------------------------
	.section	.nv.info,"",@"SHT_CUDA_INFO"
	.align	4


	//----- nvinfo : EIATTR_REGCOUNT
	.align		4
        /*0000*/ 	.byte	0x04, 0x2f
        /*0002*/ 	.short	(.L_10 - .L_9)
	.align		4
.L_9:
        /*0004*/ 	.word	index@(_Z15trace_on_prismsP8prism_cujP6ray_cujP6float4j)
        /*0008*/ 	.word	0x0000002c


	//----- nvinfo : EIATTR_FRAME_SIZE
	.align		4
.L_10:
        /*000c*/ 	.byte	0x04, 0x11
        /*000e*/ 	.short	(.L_12 - .L_11)
	.align		4
.L_11:
        /*0010*/ 	.word	index@($_Z15trace_on_prismsP8prism_cujP6ray_cujP6float4j$__internal_accurate_pow)
        /*0014*/ 	.word	0x00000000


	//----- nvinfo : EIATTR_FRAME_SIZE
	.align		4
.L_12:
        /*0018*/ 	.byte	0x04, 0x11
        /*001a*/ 	.short	(.L_14 - .L_13)
	.align		4
.L_13:
        /*001c*/ 	.word	index@($__internal_2_$__cuda_sm3x_div_rn_noftz_f32_slowpath)
        /*0020*/ 	.word	0x00000000


	//----- nvinfo : EIATTR_FRAME_SIZE
	.align		4
.L_14:
        /*0024*/ 	.byte	0x04, 0x11
        /*0026*/ 	.short	(.L_16 - .L_15)
	.align		4
.L_15:
        /*0028*/ 	.word	index@($__internal_1_$__cuda_sm20_rcp_rn_f32_slowpath)
        /*002c*/ 	.word	0x00000000


	//----- nvinfo : EIATTR_FRAME_SIZE
	.align		4
.L_16:
        /*0030*/ 	.byte	0x04, 0x11
        /*0032*/ 	.short	(.L_18 - .L_17)
	.align		4
.L_17:
        /*0034*/ 	.word	index@($__internal_0_$__cuda_sm20_dsqrt_rn_f64_mediumpath_v1)
        /*0038*/ 	.word	0x00000000


	//----- nvinfo : EIATTR_FRAME_SIZE
	.align		4
.L_18:
        /*003c*/ 	.byte	0x04, 0x11
        /*003e*/ 	.short	(.L_20 - .L_19)
	.align		4
.L_19:
        /*0040*/ 	.word	index@(_Z15trace_on_prismsP8prism_cujP6ray_cujP6float4j)
        /*0044*/ 	.word	0x00000000


	//----- nvinfo : EIATTR_MIN_STACK_SIZE
	.align		4
.L_20:
        /*0048*/ 	.byte	0x04, 0x12
        /*004a*/ 	.short	(.L_22 - .L_21)
	.align		4
.L_21:
        /*004c*/ 	.word	index@(_Z15trace_on_prismsP8prism_cujP6ray_cujP6float4j)
        /*0050*/ 	.word	0x00000000
.L_22:


//--------------------- .nv.compat                --------------------------
	.section	.nv.compat,"",@"SHT_CUDA_COMPAT_INFO"
	.align	4
        /*0000*/ 	.byte	0x02, 0x09, 0x00, 0x00, 0x02, 0x02, 0x01, 0x00, 0x02, 0x05, 0x05, 0x00, 0x03, 0x07, 0x01, 0x01
        /*0010*/ 	.byte	0x02, 0x03, 0x00, 0x00, 0x02, 0x06, 0x01, 0x00, 0x04, 0x0b, 0x08, 0x00, 0x01, 0x00, 0x00, 0x00
        /*0020*/ 	.byte	0x00, 0x00, 0x00, 0x00


//--------------------- .nv.info._Z15trace_on_prismsP8prism_cujP6ray_cujP6float4j --------------------------
	.section	.nv.info._Z15trace_on_prismsP8prism_cujP6ray_cujP6float4j,"",@"SHT_CUDA_INFO"
	.sectionflags	@""
	.align	4


	//----- nvinfo : EIATTR_CUDA_API_VERSION
	.align		4
        /*0000*/ 	.byte	0x04, 0x37
        /*0002*/ 	.short	(.L_24 - .L_23)
.L_23:
        /*0004*/ 	.word	0x00000082


	//----- nvinfo : EIATTR_KPARAM_INFO
	.align		4
.L_24:
        /*0008*/ 	.byte	0x04, 0x17
        /*000a*/ 	.short	(.L_26 - .L_25)
.L_25:
        /*000c*/ 	.word	0x00000000
        /*0010*/ 	.short	0x0005
        /*0012*/ 	.short	0x0028
        /*0014*/ 	.byte	0x00, 0xf0, 0x11, 0x00


	//----- nvinfo : EIATTR_KPARAM_INFO
	.align		4
.L_26:
        /*0018*/ 	.byte	0x04, 0x17
        /*001a*/ 	.short	(.L_28 - .L_27)
.L_27:
        /*001c*/ 	.word	0x00000000
        /*0020*/ 	.short	0x0004
        /*0022*/ 	.short	0x0020
        /*0024*/ 	.byte	0x00, 0xf5, 0x21, 0x00


	//----- nvinfo : EIATTR_KPARAM_INFO
	.align		4
.L_28:
        /*0028*/ 	.byte	0x04, 0x17
        /*002a*/ 	.short	(.L_30 - .L_29)
.L_29:
        /*002c*/ 	.word	0x00000000
        /*0030*/ 	.short	0x0003
        /*0032*/ 	.short	0x0018
        /*0034*/ 	.byte	0x00, 0xf0, 0x11, 0x00


	//----- nvinfo : EIATTR_KPARAM_INFO
	.align		4
.L_30:
        /*0038*/ 	.byte	0x04, 0x17
        /*003a*/ 	.short	(.L_32 - .L_31)
.L_31:
        /*003c*/ 	.word	0x00000000
        /*0040*/ 	.short	0x0002
        /*0042*/ 	.short	0x0010
        /*0044*/ 	.byte	0x00, 0xf5, 0x21, 0x00


	//----- nvinfo : EIATTR_KPARAM_INFO
	.align		4
.L_32:
        /*0048*/ 	.byte	0x04, 0x17
        /*004a*/ 	.short	(.L_34 - .L_33)
.L_33:
        /*004c*/ 	.word	0x00000000
        /*0050*/ 	.short	0x0001
        /*0052*/ 	.short	0x0008
        /*0054*/ 	.byte	0x00, 0xf0, 0x11, 0x00


	//----- nvinfo : EIATTR_KPARAM_INFO
	.align		4
.L_34:
        /*0058*/ 	.byte	0x04, 0x17
        /*005a*/ 	.short	(.L_36 - .L_35)
.L_35:
        /*005c*/ 	.word	0x00000000
        /*0060*/ 	.short	0x0000
        /*0062*/ 	.short	0x0000
        /*0064*/ 	.byte	0x00, 0xf5, 0x21, 0x00


	//----- nvinfo : EIATTR_SPARSE_MMA_MASK
	.align		4
.L_36:
        /*0068*/ 	.byte	0x03, 0x50
        /*006a*/ 	.short	0x0000


	//----- nvinfo : EIATTR_MAXREG_COUNT
	.align		4
        /*006c*/ 	.byte	0x03, 0x1b
        /*006e*/ 	.short	0x00ff


	//----- nvinfo : EIATTR_NUM_BARRIERS
	.align		4
        /*0070*/ 	.byte	0x02, 0x4c
        /*0072*/ 	.byte	0x01
	.zero		1


	//----- nvinfo : EIATTR_MERCURY_ISA_VERSION
	.align		4
        /*0074*/ 	.byte	0x03, 0x5f
        /*0076*/ 	.short	0x0101


	//----- nvinfo : EIATTR_UNUSED_LOAD_BYTE_OFFSET
	.align		4
        /*0078*/ 	.byte	0x04, 0x44
        /*007a*/ 	.short	(.L_38 - .L_37)


	//   ....[0]....
.L_37:
        /*007c*/ 	.word	0x000000d0
        /*0080*/ 	.word	0x00000fff


	//----- nvinfo : EIATTR_VRC_CTA_INIT_COUNT
	.align		4
.L_38:
        /*0084*/ 	.byte	0x02, 0x4a
	.zero		1
	.zero		1


	//----- nvinfo : EIATTR_EXIT_INSTR_OFFSETS
	.align		4
        /*0088*/ 	.byte	0x04, 0x1c
        /*008a*/ 	.short	(.L_40 - .L_39)


	//   ....[0]....
.L_39:
        /*008c*/ 	.word	0x00004e50


	//----- nvinfo : EIATTR_CRS_STACK_SIZE
	.align		4
.L_40:
        /*0090*/ 	.byte	0x04, 0x1e
        /*0092*/ 	.short	(.L_42 - .L_41)
.L_41:
        /*0094*/ 	.word	0x00000000


	//----- nvinfo : EIATTR_CBANK_PARAM_SIZE
	.align		4
.L_42:
        /*0098*/ 	.byte	0x03, 0x19
        /*009a*/ 	.short	0x002c


	//----- nvinfo : EIATTR_PARAM_CBANK
	.align		4
        /*009c*/ 	.byte	0x04, 0x0a
        /*009e*/ 	.short	(.L_44 - .L_43)
	.align		4
.L_43:
        /*00a0*/ 	.word	index@(.nv.constant0._Z15trace_on_prismsP8prism_cujP6ray_cujP6float4j)
        /*00a4*/ 	.short	0x0380
        /*00a6*/ 	.short	0x002c


	//----- nvinfo : EIATTR_SW_WAR
	.align		4
.L_44:
        /*00a8*/ 	.byte	0x04, 0x36
        /*00aa*/ 	.short	(.L_46 - .L_45)
.L_45:
        /*00ac*/ 	.word	0x00000008
.L_46:


//--------------------- .nv.callgraph             --------------------------
	.section	.nv.callgraph,"",@"SHT_CUDA_CALLGRAPH"
	.align	4
	.sectionentsize	8
	.align		4
        /*0000*/ 	.word	0x00000000
	.align		4
        /*0004*/ 	.word	0xffffffff
	.align		4
        /*0008*/ 	.word	0x00000000
	.align		4
        /*000c*/ 	.word	0xfffffffe
	.align		4
        /*0010*/ 	.word	0x00000000
	.align		4
        /*0014*/ 	.word	0xfffffffd
	.align		4
        /*0018*/ 	.word	0x00000000
	.align		4
        /*001c*/ 	.word	0xfffffffc


//--------------------- .nv.constant4             --------------------------
	.section	.nv.constant4,"a",@progbits
	.align	8
	.align		8
.nv.constant4:
        /*0000*/ 	.dword	precalc_xorwow_matrix
	.align		8
        /*0008*/ 	.dword	precalc_xorwow_offset_matrix
	.align		8
        /*0010*/ 	.dword	mrg32k3aM1
	.align		8
        /*0018*/ 	.dword	mrg32k3aM2
	.align		8
        /*0020*/ 	.dword	mrg32k3aM1SubSeq
	.align		8
        /*0028*/ 	.dword	mrg32k3aM2SubSeq
	.align		8
        /*0030*/ 	.dword	mrg32k3aM1Seq
	.align		8
        /*0038*/ 	.dword	mrg32k3aM2Seq


//--------------------- .nv.constant3             --------------------------
	.section	.nv.constant3,"a",@progbits
	.align	8
.nv.constant3:
	.type		__cr_lgamma_table,@object
	.size		__cr_lgamma_table,(.L_8 - __cr_lgamma_table)
__cr_lgamma_table:
        /*0000*/ 	.byte	0x00, 0x00, 0x00, 0x00, 0x00, 0x00, 0x00, 0x00, 0x00, 0x00, 0x00, 0x00, 0x00, 0x00, 0x00, 0x00
        /*0010*/ 	.byte	0xef, 0x39, 0xfa, 0xfe, 0x42, 0x2e, 0xe6, 0x3f, 0x02, 0x20, 0x2a, 0xfa, 0x0b, 0xab, 0xfc, 0x3f
        /*0020*/ 	.byte	0xf9, 0x2c, 0x92, 0x7c, 0xa7, 0x6c, 0x09, 0x40, 0xc9, 0x79, 0x44, 0x3c, 0x64, 0x26, 0x13, 0x40
        /*0030*/ 	.byte	0xca, 0x01, 0xcf, 0x3a, 0x27, 0x51, 0x1a, 0x40, 0x30, 0xcc, 0x2d, 0xf3, 0xe1, 0x0c, 0x21, 0x40
        /*0040*/ 	.byte	0x0d, 0xb7, 0xfc, 0x82, 0x8e, 0x35, 0x25, 0x40
.L_8:


//--------------------- .text._Z15trace_on_prismsP8prism_cujP6ray_cujP6float4j --------------------------
	.section	.text._Z15trace_on_prismsP8prism_cujP6ray_cujP6float4j,"ax",@progbits
	.align	128
        .global         _Z15trace_on_prismsP8prism_cujP6ray_cujP6float4j
        .type           _Z15trace_on_prismsP8prism_cujP6ray_cujP6float4j,@function
        .size           _Z15trace_on_prismsP8prism_cujP6ray_cujP6float4j,(.L_x_140 - _Z15trace_on_prismsP8prism_cujP6ray_cujP6float4j)
        .other          _Z15trace_on_prismsP8prism_cujP6ray_cujP6float4j,@"STO_CUDA_ENTRY STV_DEFAULT"
_Z15trace_on_prismsP8prism_cujP6ray_cujP6float4j:
.text._Z15trace_on_prismsP8prism_cujP6ray_cujP6float4j:
[----:B------:R-:W-:Y:S01]  /*0000*/  LDC R1, c[0x0][0x37c] ;  /* 0x0000df00ff017b82 */ /* 0x000fe20000000800 */
[----:B------:R-:W0:Y:S01]  /*0010*/  S2R R0, SR_TID.X ;  /* 0x0000000000007919 */ /* 0x000e220000002100 */
[----:B------:R-:W1:Y:S06]  /*0020*/  LDCU UR8, c[0x0][0x370] ;  /* 0x00006e00ff0877ac */ /* 0x000e6c0008000800 */
[----:B------:R-:W0:Y:S01]  /*0030*/  S2UR UR6, SR_CTAID.X ;  /* 0x00000000000679c3 */ /* 0x000e220000002500 */
[----:B------:R-:W2:Y:S01]  /*0040*/  LDCU UR12, c[0x0][0x3a8] ;  /* 0x00007500ff0c77ac */ /* 0x000ea20008000800 */
[----:B------:R-:W3:Y:S06]  /*0050*/  LDCU.64 UR10, c[0x0][0x358] ;  /* 0x00006b00ff0a77ac */ /* 0x000eec0008000a00 */
[----:B------:R-:W0:Y:S08]  /*0060*/  LDC R3, c[0x0][0x360] ;  /* 0x0000d800ff037b82 */ /* 0x000e300000000800 */
[----:B------:R-:W4:Y:S01]  /*0070*/  LDC.64 R28, c[0x0][0x390] ;  /* 0x0000e400ff1c7b82 */ /* 0x000f220000000a00 */
[----:B0-----:R-:W-:-:S02]  /*0080*/  IMAD R3, R3, UR6, R0 ;  /* 0x0000000603037c24 */ /* 0x001fc4000f8e0200 */
[----:B--2---:R-:W0:Y:S05]  /*0090*/  I2F.U32.RP R0, UR12 ;  /* 0x0000000c00007d06 */ /* 0x004e2a0008209000 */
[----:B------:R-:W1:Y:S01]  /*00a0*/  S2UR UR7, SR_CTAID.Y ;  /* 0x00000000000779c3 */ /* 0x000e620000002600 */
[----:B------:R-:W-:Y:S01]  /*00b0*/  UMOV UR4, URZ ;  /* 0x000000ff00047c82 */ /* 0x000fe20008000000 */
[----:B----4-:R-:W-:-:S05]  /*00c0*/  IMAD.WIDE.U32 R28, R3, 0x20, R28 ;  /* 0x00000020031c7825 */ /* 0x010fca00078e001c */
[----:B---3--:R2:W5:Y:S01]  /*00d0*/  LDG.E.128 R16, desc[UR10][R28.64+0x10] ;  /* 0x0000100a1c107981 */ /* 0x008562000c1e1d00 */
[----:B0-----:R-:W0:Y:S03]  /*00e0*/  MUFU.RCP R0, R0 ;  /* 0x0000000000007308 */ /* 0x001e260000001000 */
[----:B------:R2:W5:Y:S01]  /*00f0*/  LDG.E.128 R20, desc[UR10][R28.64] ;  /* 0x0000000a1c147981 */ /* 0x000562000c1e1d00 */
[----:B------:R-:W-:Y:S02]  /*0100*/  UISETP.NE.U32.AND UP2, UPT, UR12, URZ, UPT ;  /* 0x000000ff0c00728c */ /* 0x000fe4000bf45070 */
[----:B-1----:R-:W-:Y:S01]  /*0110*/  UIMAD UR6, UR7, UR8, UR6 ;  /* 0x00000008070672a4 */ /* 0x002fe2000f8e0206 */
[----:B0-----:R-:W-:-:S06]  /*0120*/  IADD3 R2, PT, PT, R0, 0xffffffe, RZ ;  /* 0x0ffffffe00027810 */ /* 0x001fcc0007ffe0ff */
[----:B------:R-:W0:Y:S02]  /*0130*/  F2I.FTZ.U32.TRUNC.NTZ R2, R2 ;  /* 0x0000000200027305 */ /* 0x000e24000021f000 */
[----:B0-----:R-:W-:-:S13]  /*0140*/  R2UR UR5, R2 ;  /* 0x00000000020572ca */ /* 0x001fda00000e0000 */
[----:B------:R-:W-:-:S04]  /*0150*/  UIADD3 UR9, UPT, UPT, URZ, -UR5, URZ ;  /* 0x80000005ff097290 */ /* 0x000fc8000fffe0ff */
[----:B------:R-:W-:-:S04]  /*0160*/  UIMAD UR9, UR9, UR12, URZ ;  /* 0x0000000c090972a4 */ /* 0x000fc8000f8e02ff */
[----:B------:R-:W-:-:S04]  /*0170*/  UIMAD.WIDE.U32 UR4, UR5, UR9, UR4 ;  /* 0x00000009050472a5 */ /* 0x000fc8000f8e0004 */
[----:B------:R-:W-:-:S04]  /*0180*/  UIMAD.WIDE.U32 UR4, UR5, UR6, URZ ;  /* 0x00000006050472a5 */ /* 0x000fc8000f8e00ff */
[----:B------:R-:W-:-:S04]  /*0190*/  UIADD3 UR4, UPT, UPT, -UR5, URZ, URZ ;  /* 0x000000ff05047290 */ /* 0x000fc8000fffe1ff */
[----:B------:R-:W-:-:S04]  /*01a0*/  UIMAD UR6, UR12, UR4, UR6 ;  /* 0x000000040c0672a4 */ /* 0x000fc8000f8e0206 */
[----:B------:R-:W-:-:S03]  /*01b0*/  UISETP.GE.U32.AND UP0, UPT, UR6, UR12, UPT ;  /* 0x0000000c0600728c */ /* 0x000fc6000bf06070 */
[----:B------:R-:W0:Y:S08]  /*01c0*/  LDCU UR4, c[0x0][0x388] ;  /* 0x00007100ff0477ac */ /* 0x000e300008000800 */
[----:B------:R-:W-:Y:S02]  /*01d0*/  @UP0 UIADD3 UR6, UPT, UPT, UR6, -UR12, URZ ;  /* 0x8000000c06060290 */ /* 0x000fe4000fffe0ff */
[----:B------:R-:W-:-:S02]  /*01e0*/  @UP0 UIADD3 UR5, UPT, UPT, UR5, 0x1, URZ ;  /* 0x0000000105050890 */ /* 0x000fc4000fffe0ff */
[----:B------:R-:W-:Y:S02]  /*01f0*/  UISETP.GE.U32.AND UP1, UPT, UR6, UR12, UPT ;  /* 0x0000000c0600728c */ /* 0x000fe4000bf26070 */
[----:B0-----:R-:W-:-:S09]  /*0200*/  UISETP.NE.AND UP0, UPT, UR4, URZ, UPT ;  /* 0x000000ff0400728c */ /* 0x001fd2000bf05270 */
[----:B------:R-:W-:Y:S02]  /*0210*/  @UP1 UIADD3 UR5, UPT, UPT, UR5, 0x1, URZ ;  /* 0x0000000105051890 */ /* 0x000fe4000fffe0ff */
[----:B------:R-:W-:Y:S01]  /*0220*/  @!UP2 ULOP3.LUT UR5, URZ, UR12, URZ, 0x33, !UPT ;  /* 0x0000000cff05a292 */ /* 0x000fe2000f8e33ff */
[----:B------:R-:W-:Y:S06]  /*0230*/  BAR.SYNC.DEFER_BLOCKING 0x0 ;  /* 0x0000000000007b1d */ /* 0x000fec0000010000 */
[----:B--2---:R-:W-:Y:S05]  /*0240*/  BRA.U !UP0, `(.L_x_0) ;  /* 0x0000004908e47547 */ /* 0x004fea000b800000 */
[----:B------:R-:W0:Y:S01]  /*0250*/  LDCU.64 UR8, c[0x0][0x380] ;  /* 0x00007000ff0877ac */ /* 0x000e220008000a00 */
[----:B------:R-:W-:Y:S02]  /*0260*/  UIADD3 UR4, UPT, UPT, -UR4, URZ, URZ ;  /* 0x000000ff04047290 */ /* 0x000fe4000fffe1ff */
[----:B0-----:R-:W-:-:S04]  /*0270*/  UIADD3 UR8, UP0, UPT, UR8, 0x20, URZ ;  /* 0x0000002008087890 */ /* 0x001fc8000ff1e0ff */
[----:B------:R-:W-:-:S12]  /*0280*/  UIADD3.X UR9, UPT, UPT, URZ, UR9, URZ, UP0, !UPT ;  /* 0x00000009ff097290 */ /* 0x000fd800087fe4ff */
.L_x_115:
[----:B------:R-:W-:Y:S01]  /*0290*/  UMOV UR6, UR8 ;  /* 0x0000000800067c82 */ /* 0x000fe20008000000 */
[----:B------:R-:W-:Y:S01]  /*02a0*/  UMOV UR7, UR9 ;  /* 0x0000000900077c82 */ /* 0x000fe20008000000 */
[----:B------:R-:W-:Y:S02]  /*02b0*/  MOV R24, UR6 ;  /* 0x0000000600187c02 */ /* 0x000fe40008000f00 */
[----:B------:R-:W-:-:S06]  /*02c0*/  MOV R25, UR7 ;  /* 0x0000000700197c02 */ /* 0x000fcc0008000f00 */
[----:B------:R-:W2:Y:S01]  /*02d0*/  LDG.E.128 R24, desc[UR10][R24.64+-0x20] ;  /* 0xffffe00a18187981 */ /* 0x000ea2000c1e1d00 */
[----:B------:R-:W-:Y:S01]  /*02e0*/  MOV R12, UR6 ;  /* 0x00000006000c7c02 */ /* 0x000fe20008000f00 */
[----:B------:R-:W-:-:S06]  /*02f0*/  IMAD.U32 R13, RZ, RZ, UR7 ;  /* 0x00000007ff0d7e24 */ /* 0x000fcc000f8e00ff */
[----:B------:R-:W3:Y:S01]  /*0300*/  LDG.E.128 R12, desc[UR10][R12.64] ;  /* 0x0000000a0c0c7981 */ /* 0x000ee2000c1e1d00 */
[----:B------:R-:W-:Y:S02]  /*0310*/  MOV R8, UR6 ;  /* 0x0000000600087c02 */ /* 0x000fe40008000f00 */
[----:B------:R-:W-:-:S06]  /*0320*/  MOV R9, UR7 ;  /* 0x0000000700097c02 */ /* 0x000fcc0008000f00 */
[----:B------:R-:W4:Y:S01]  /*0330*/  LDG.E.128 R8, desc[UR10][R8.64+-0x10] ;  /* 0xfffff00a08087981 */ /* 0x000f22000c1e1d00 */
[----:B------:R-:W-:Y:S01]  /*0340*/  UMOV UR8, 0x9abcaf48 ;  /* 0x9abcaf4800087882 */ /* 0x000fe20000000000 */
[----:B------:R-:W-:Y:S01]  /*0350*/  UMOV UR9, 0x3e7ad7f2 ;  /* 0x3e7ad7f200097882 */ /* 0x000fe20000000000 */
[----:B------:R-:W-:Y:S01]  /*0360*/  UIADD3 UR4, UPT, UPT, UR4, 0x1, URZ ;  /* 0x0000000104047890 */ /* 0x000fe2000fffe0ff */
[----:B------:R-:W-:Y:S01]  /*0370*/  BSSY.RECONVERGENT B1, `(.L_x_1) ;  /* 0x0000043000017945 */ /* 0x000fe20003800200 */
[----:B------:R-:W-:Y:S02]  /*0380*/  PLOP3.LUT P5, PT, PT, PT, PT, 0x8, 0x80 ;  /* 0x000000000080781c */ /* 0x000fe40003fae170 */
[----:B------:R-:W-:Y:S01]  /*0390*/  UISETP.NE.AND UP1, UPT, UR4, URZ, UPT ;  /* 0x000000ff0400728c */ /* 0x000fe2000bf25270 */
[----:B--2---:R-:W-:Y:S02]  /*03a0*/  R2UR UR13, R25 ;  /* 0x00000000190d72ca */ /* 0x004fe400000e0000 */
[----:B------:R-:W-:-:S02]  /*03b0*/  R2UR UR12, R24 ;  /* 0x00000000180c72ca */ /* 0x000fc400000e0000 */
[----:B------:R-:W-:Y:S01]  /*03c0*/  R2UR UR14, R26 ;  /* 0x000000001a0e72ca */ /* 0x000fe200000e0000 */
[----:B---3--:R-:W-:-:S08]  /*03d0*/  FADD R30, R14, R15 ;  /* 0x0000000f0e1e7221 */ /* 0x008fd00000000000 */
[----:B-----5:R-:W-:Y:S02]  /*03e0*/  FADD R19, R13, -UR13 ;  /* 0x8000000d0d137e21 */ /* 0x020fe40008000000 */
[----:B------:R-:W-:Y:S01]  /*03f0*/  FADD R0, R12, -UR12 ;  /* 0x8000000c0c007e21 */ /* 0x000fe20008000000 */
[----:B----4-:R-:W-:Y:S01]  /*0400*/  R2UR UR15, R10 ;  /* 0x000000000a0f72ca */ /* 0x010fe200000e0000 */
[----:B------:R-:W-:Y:S01]  /*0410*/  FADD R26, R9, -UR13 ;  /* 0x8000000d091a7e21 */ /* 0x000fe20008000000 */
[----:B------:R-:W-:Y:S01]  /*0420*/  R2UR UR17, R19 ;  /* 0x00000000131172ca */ /* 0x000fe200000e0000 */
[----:B------:R-:W-:Y:S01]  /*0430*/  FADD R19, R14, -UR14 ;  /* 0x8000000e0e137e21 */ /* 0x000fe20008000000 */
[----:B------:R-:W-:Y:S01]  /*0440*/  R2UR UR16, R0 ;  /* 0x00000000001072ca */ /* 0x000fe200000e0000 */
[----:B------:R-:W-:Y:S01]  /*0450*/  FADD R24, R8, -UR12 ;  /* 0x8000000c08187e21 */ /* 0x000fe20008000000 */
[----:B------:R-:W-:Y:S01]  /*0460*/  MOV R33, UR14 ;  /* 0x0000000e00217c02 */ /* 0x000fe20008000f00 */
[----:B------:R-:W-:Y:S01]  /*0470*/  FMUL R25, R16, R19 ;  /* 0x0000001310197220 */ /* 0x000fe20000400000 */
[----:B------:R-:W-:-:S05]  /*0480*/  FADD R27, R27, UR14 ;  /* 0x0000000e1b1b7e21 */ /* 0x000fca0008000000 */
[----:B------:R-:W-:Y:S02]  /*0490*/  FADD R33, -R33, UR15 ;  /* 0x0000000f21217e21 */ /* 0x000fe40008000100 */
[C---:B------:R-:W-:Y:S02]  /*04a0*/  FMUL R0, R18.reuse, UR17 ;  /* 0x0000001112007c20 */ /* 0x040fe40008400000 */
[----:B------:R-:W-:Y:S01]  /*04b0*/  FFMA R25, R18, UR16, -R25 ;  /* 0x0000001012197c23 */ /* 0x000fe20008000819 */
[C---:B------:R-:W-:Y:S01]  /*04c0*/  FMUL R35, R17.reuse, UR16 ;  /* 0x0000001011237c20 */ /* 0x040fe20008400000 */
[----:B------:R-:W-:Y:S02]  /*04d0*/  FFMA R31, R17, R19, -R0 ;  /* 0x00000013111f7223 */ /* 0x000fe40000000800 */
[----:B------:R-:W-:Y:S01]  /*04e0*/  FMUL R37, R26, R25 ;  /* 0x000000191a257220 */ /* 0x000fe20000400000 */
[----:B------:R-:W-:-:S03]  /*04f0*/  FFMA R10, R16, UR17, -R35 ;  /* 0x00000011100a7c23 */ /* 0x000fc60008000823 */
[----:B------:R-:W-:-:S04]  /*0500*/  FFMA R0, R24, R31, R37 ;  /* 0x0000001f18007223 */ /* 0x000fc80000000025 */
[----:B------:R-:W-:-:S04]  /*0510*/  FFMA R32, R33, R10, R0 ;  /* 0x0000000a21207223 */ /* 0x000fc80000000000 */
[----:B------:R-:W0:Y:S02]  /*0520*/  F2F.F64.F32 R34, |R32| ;  /* 0x4000002000227310 */ /* 0x000e240000201800 */
[----:B0-----:R-:W-:Y:S01]  /*0530*/  DSETP.GEU.AND P0, PT, R34, UR8, PT ;  /* 0x0000000822007e2a */ /* 0x001fe2000bf0e000 */
[----:B------:R-:W-:-:S13]  /*0540*/  FADD R34, R11, UR15 ;  /* 0x0000000f0b227e21 */ /* 0x000fda0008000000 */
[----:B------:R-:W-:Y:S05]  /*0550*/  @!P0 BRA `(.L_x_2) ;  /* 0x0000000000908947 */ /* 0x000fea0003800000 */
[----:B------:R-:W-:Y:S01]  /*0560*/  IADD3 R0, PT, PT, R32, 0x1800000, RZ ;  /* 0x0180000020007810 */ /* 0x000fe20007ffe0ff */
[----:B------:R-:W-:Y:S03]  /*0570*/  BSSY.RECONVERGENT B2, `(.L_x_3) ;  /* 0x000000c000027945 */ /* 0x000fe60003800200 */
[----:B------:R-:W-:-:S04]  /*0580*/  LOP3.LUT R0, R0, 0x7f800000, RZ, 0xc0, !PT ;  /* 0x7f80000000007812 */ /* 0x000fc800078ec0ff */
[----:B------:R-:W-:-:S13]  /*0590*/  ISETP.GT.U32.AND P0, PT, R0, 0x1ffffff, PT ;  /* 0x01ffffff0000780c */ /* 0x000fda0003f04070 */
[----:B------:R-:W-:Y:S05]  /*05a0*/  @P0 BRA `(.L_x_4) ;  /* 0x0000000000100947 */ /* 0x000fea0003800000 */
[----:B------:R-:W-:Y:S01]  /*05b0*/  IMAD.MOV.U32 R0, RZ, RZ, R32 ;  /* 0x000000ffff007224 */ /* 0x000fe200078e0020 */
[----:B------:R-:W-:-:S07]  /*05c0*/  MOV R32, 0x5e0 ;  /* 0x000005e000207802 */ /* 0x000fce0000000f00 */
[----:B------:R-:W-:Y:S05]  /*05d0*/  CALL.REL.NOINC `($__internal_1_$__cuda_sm20_rcp_rn_f32_slowpath) ;  /* 0x0000004800d47944 */ /* 0x000fea0003c00000 */
[----:B------:R-:W-:Y:S05]  /*05e0*/  BRA `(.L_x_5) ;  /* 0x0000000000107947 */ /* 0x000fea0003800000 */
.L_x_4:
[----:B------:R-:W0:Y:S02]  /*05f0*/  MUFU.RCP R15, R32 ;  /* 0x00000020000f7308 */ /* 0x000e240000001000 */
[----:B0-----:R-:W-:-:S04]  /*0600*/  FFMA R0, R32, R15, -1 ;  /* 0xbf80000020007423 */ /* 0x001fc8000000000f */
[----:B------:R-:W-:-:S04]  /*0610*/  FADD.FTZ R0, -R0, -RZ ;  /* 0x800000ff00007221 */ /* 0x000fc80000010100 */
[----:B------:R-:W-:-:S07]  /*0620*/  FFMA R15, R15, R0, R15 ;  /* 0x000000000f0f7223 */ /* 0x000fce000000000f */
.L_x_5:
[----:B------:R-:W-:Y:S05]  /*0630*/  BSYNC.RECONVERGENT B2 ;  /* 0x0000000000027941 */ /* 0x000fea0003800200 */
.L_x_3:
[----:B------:R-:W-:Y:S01]  /*0640*/  FADD R35, R21, -UR13 ;  /* 0x8000000d15237e21 */ /* 0x000fe20008000000 */
[----:B------:R-:W-:-:S03]  /*0650*/  FADD R36, R20, -UR12 ;  /* 0x8000000c14247e21 */ /* 0x000fc60008000000 */
[----:B------:R-:W-:Y:S01]  /*0660*/  FMUL R0, R25, R35 ;  /* 0x0000002319007220 */ /* 0x000fe20000400000 */
[----:B------:R-:W-:-:S03]  /*0670*/  FADD R25, R22, -UR14 ;  /* 0x8000000e16197e21 */ /* 0x000fc60008000000 */
[----:B------:R-:W-:-:S04]  /*0680*/  FFMA R31, R31, R36, R0 ;  /* 0x000000241f1f7223 */ /* 0x000fc80000000000 */
[----:B------:R-:W-:-:S04]  /*0690*/  FFMA R0, R10, R25, R31 ;  /* 0x000000190a007223 */ /* 0x000fc8000000001f */
[----:B------:R-:W-:-:S05]  /*06a0*/  FMUL R37, R0, R15 ;  /* 0x0000000f00257220 */ /* 0x000fca0000400000 */
[----:B------:R-:W-:-:S13]  /*06b0*/  FSETP.GEU.AND P0, PT, R37, RZ, PT ;  /* 0x000000ff2500720b */ /* 0x000fda0003f0e000 */
[----:B------:R-:W-:Y:S05]  /*06c0*/  @!P0 BRA `(.L_x_2) ;  /* 0x0000000000348947 */ /* 0x000fea0003800000 */
[----:B------:R-:W-:Y:S01]  /*06d0*/  FMUL R11, R33, R36 ;  /* 0x00000024210b7220 */ /* 0x000fe20000400000 */
[----:B------:R-:W-:-:S03]  /*06e0*/  FMUL R0, R26, R25 ;  /* 0x000000191a007220 */ /* 0x000fc60000400000 */
[C---:B------:R-:W-:Y:S01]  /*06f0*/  FFMA R32, R24.reuse, R25, -R11 ;  /* 0x0000001918207223 */ /* 0x040fe2000000080b */
[-C--:B------:R-:W-:Y:S01]  /*0700*/  FFMA R11, R33, R35.reuse, -R0 ;  /* 0x00000023210b7223 */ /* 0x080fe20000000800 */
[----:B------:R-:W-:Y:S02]  /*0710*/  FMUL R25, R24, R35 ;  /* 0x0000002318197220 */ /* 0x000fe40000400000 */
[----:B------:R-:W-:Y:S02]  /*0720*/  FMUL R31, R17, R32 ;  /* 0x00000020111f7220 */ /* 0x000fe40000400000 */
[----:B------:R-:W-:Y:S02]  /*0730*/  FFMA R25, R26, R36, -R25 ;  /* 0x000000241a197223 */ /* 0x000fe40000000819 */
[----:B------:R-:W-:-:S04]  /*0740*/  FFMA R11, R16, R11, R31 ;  /* 0x0000000b100b7223 */ /* 0x000fc8000000001f */
[----:B------:R-:W-:-:S04]  /*0750*/  FFMA R0, R18, R25, R11 ;  /* 0x0000001912007223 */ /* 0x000fc8000000000b */
[----:B------:R-:W-:-:S04]  /*0760*/  FMUL R0, R0, R15 ;  /* 0x0000000f00007220 */ /* 0x000fc80000400000 */
[----:B------:R-:W-:-:S05]  /*0770*/  FADD R11, R37, R0 ;  /* 0x00000000250b7221 */ /* 0x000fca0000000000 */
[----:B------:R-:W-:-:S04]  /*0780*/  FSETP.GT.AND P5, PT, R11, 1, PT ;  /* 0x3f8000000b00780b */ /* 0x000fc80003fa4000 */
[----:B------:R-:W-:-:S13]  /*0790*/  FSETP.GEU.AND P5, PT, R0, RZ, !P5 ;  /* 0x000000ff0000720b */ /* 0x000fda0006fae000 */
.L_x_2:
[----:B------:R-:W-:Y:S05]  /*07a0*/  BSYNC.RECONVERGENT B1 ;  /* 0x0000000000017941 */ /* 0x000fea0003800200 */
.L_x_1:
[-C--:B------:R-:W-:Y:S01]  /*07b0*/  FMUL R0, R24, R19.reuse ;  /* 0x0000001318007220 */ /* 0x080fe20000400000 */
[C---:B------:R-:W-:Y:S01]  /*07c0*/  FMUL R11, R33.reuse, UR17 ;  /* 0x00000011210b7c20 */ /* 0x040fe20008400000 */
[C---:B------:R-:W-:Y:S01]  /*07d0*/  FMUL R25, R26.reuse, UR16 ;  /* 0x000000101a197c20 */ /* 0x040fe20008400000 */
[----:B------:R-:W-:Y:S01]  /*07e0*/  BSSY.RECONVERGENT B2, `(.L_x_6) ;  /* 0x0000023000027945 */ /* 0x000fe20003800200 */
[----:B------:R-:W-:Y:S01]  /*07f0*/  FFMA R32, R33, UR16, -R0 ;  /* 0x0000001021207c23 */ /* 0x000fe20008000800 */
[----:B------:R-:W-:Y:S01]  /*0800*/  FFMA R15, R26, R19, -R11 ;  /* 0x000000131a0f7223 */ /* 0x000fe2000000080b */
[----:B------:R-:W-:Y:S01]  /*0810*/  FFMA R31, R24, UR17, -R25 ;  /* 0x00000011181f7c23 */ /* 0x000fe20008000819 */
[----:B------:R-:W-:Y:S02]  /*0820*/  HFMA2 R35, -RZ, RZ, 0, 0 ;  /* 0x00000000ff237431 */ /* 0x000fe400000001ff */
[----:B------:R-:W-:Y:S01]  /*0830*/  FMUL R11, R17, R32 ;  /* 0x00000020110b7220 */ /* 0x000fe20000400000 */
[----:B------:R-:W-:-:S03]  /*0840*/  HFMA2 R0, -RZ, RZ, 0, 0 ;  /* 0x00000000ff007431 */ /* 0x000fc600000001ff */
[----:B------:R-:W-:-:S04]  /*0850*/  FFMA R11, R16, R15, R11 ;  /* 0x0000000f100b7223 */ /* 0x000fc8000000000b */
[----:B------:R-:W-:Y:S01]  /*0860*/  FFMA R25, R18, R31, R11 ;  /* 0x0000001f12197223 */ /* 0x000fe2000000000b */
[----:B------:R-:W-:-:S04]  /*0870*/  MOV R11, RZ ;  /* 0x000000ff000b7202 */ /* 0x000fc80000000f00 */
[----:B------:R-:W-:-:S13]  /*0880*/  FSETP.NEU.AND P0, PT, R25, RZ, PT ;  /* 0x000000ff1900720b */ /* 0x000fda0003f0d000 */
[----:B------:R-:W-:Y:S05]  /*0890*/  @!P0 BRA `(.L_x_7) ;  /* 0x00000000005c8947 */ /* 0x000fea0003800000 */
[----:B------:R-:W-:Y:S01]  /*08a0*/  FMUL R0, R32, UR13 ;  /* 0x0000000d20007c20 */ /* 0x000fe20008400000 */
[----:B------:R-:W0:Y:S01]  /*08b0*/  MUFU.RCP R36, R25 ;  /* 0x0000001900247308 */ /* 0x000e220000001000 */
[----:B------:R-:W-:Y:S02]  /*08c0*/  BSSY.RECONVERGENT B3, `(.L_x_8) ;  /* 0x0000011000037945 */ /* 0x000fe40003800200 */
[----:B------:R-:W-:-:S04]  /*08d0*/  FFMA R0, R15, UR12, R0 ;  /* 0x0000000c0f007c23 */ /* 0x000fc80008000000 */
[----:B------:R-:W-:-:S04]  /*08e0*/  FFMA R11, R31, UR14, R0 ;  /* 0x0000000e1f0b7c23 */ /* 0x000fc80008000000 */
[----:B------:R-:W-:-:S04]  /*08f0*/  FFMA R0, -R20, R15, R11 ;  /* 0x0000000f14007223 */ /* 0x000fc8000000010b */
[----:B------:R-:W-:Y:S01]  /*0900*/  FFMA R11, -R21, R32, R0 ;  /* 0x00000020150b7223 */ /* 0x000fe20000000100 */
[----:B0-----:R-:W-:-:S03]  /*0910*/  FFMA R15, -R25, R36, 1 ;  /* 0x3f800000190f7423 */ /* 0x001fc60000000124 */
[----:B------:R-:W-:Y:S01]  /*0920*/  FFMA R0, -R22, R31, R11 ;  /* 0x0000001f16007223 */ /* 0x000fe2000000010b */
[----:B------:R-:W-:-:S03]  /*0930*/  FFMA R15, R36, R15, R36 ;  /* 0x0000000f240f7223 */ /* 0x000fc60000000024 */
[----:B------:R-:W0:Y:S01]  /*0940*/  FCHK P0, R0, R25 ;  /* 0x0000001900007302 */ /* 0x000e220000000000 */
[----:B------:R-:W-:-:S04]  /*0950*/  FFMA R32, R0, R15, RZ ;  /* 0x0000000f00207223 */ /* 0x000fc800000000ff */
[----:B------:R-:W-:-:S04]  /*0960*/  FFMA R11, -R25, R32, R0 ;  /* 0x00000020190b7223 */ /* 0x000fc80000000100 */
[----:B------:R-:W-:Y:S01]  /*0970*/  FFMA R15, R15, R11, R32 ;  /* 0x0000000b0f0f7223 */ /* 0x000fe20000000020 */
[----:B0-----:R-:W-:Y:S06]  /*0980*/  @!P0 BRA `(.L_x_9) ;  /* 0x0000000000108947 */ /* 0x001fec0003800000 */
[----:B------:R-:W-:Y:S02]  /*0990*/  MOV R38, R25 ;  /* 0x0000001900267202 */ /* 0x000fe40000000f00 */
[----:B------:R-:W-:-:S07]  /*09a0*/  MOV R32, 0x9c0 ;  /* 0x000009c000207802 */ /* 0x000fce0000000f00 */
[----:B------:R-:W-:Y:S05]  /*09b0*/  CALL.REL.NOINC `($__internal_2_$__cuda_sm3x_div_rn_noftz_f32_slowpath) ;  /* 0x0000004800b07944 */ /* 0x000fea0003c00000 */
[----:B------:R-:W-:-:S07]  /*09c0*/  IMAD.MOV.U32 R15, RZ, RZ, R0 ;  /* 0x000000ffff0f7224 */ /* 0x000fce00078e0000 */
.L_x_9:
[----:B------:R-:W-:Y:S05]  /*09d0*/  BSYNC.RECONVERGENT B3 ;  /* 0x0000000000037941 */ /* 0x000fea0003800200 */
.L_x_8:
[-C--:B------:R-:W-:Y:S01]  /*09e0*/  FFMA R35, R16, R15.reuse, R20 ;  /* 0x0000000f10237223 */ /* 0x080fe20000000014 */
[-C--:B------:R-:W-:Y:S01]  /*09f0*/  FFMA R11, R17, R15.reuse, R21 ;  /* 0x0000000f110b7223 */ /* 0x080fe20000000015 */
[----:B------:R-:W-:-:S07]  /*0a00*/  FFMA R0, R18, R15, R22 ;  /* 0x0000000f12007223 */ /* 0x000fce0000000016 */
.L_x_7:
[----:B------:R-:W-:Y:S05]  /*0a10*/  BSYNC.RECONVERGENT B2 ;  /* 0x0000000000027941 */ /* 0x000fea0003800200 */
.L_x_6:
[----:B------:R-:W-:Y:S01]  /*0a20*/  FADD R33, -R27, R30 ;  /* 0x0000001e1b217221 */ /* 0x000fe20000000100 */
[----:B------:R-:W-:Y:S01]  /*0a30*/  FMUL R32, R18, UR17 ;  /* 0x0000001112207c20 */ /* 0x000fe20008400000 */
[----:B------:R-:W-:Y:S01]  /*0a40*/  FSETP.NEU.AND P3, PT, R25, RZ, P5 ;  /* 0x000000ff1900720b */ /* 0x000fe20002f6d000 */
[----:B------:R-:W-:Y:S01]  /*0a50*/  UMOV UR8, 0x9abcaf48 ;  /* 0x9abcaf4800087882 */ /* 0x000fe20000000000 */
[-C--:B------:R-:W-:Y:S01]  /*0a60*/  FMUL R31, R16, R33.reuse ;  /* 0x00000021101f7220 */ /* 0x080fe20000400000 */
[----:B------:R-:W-:Y:S01]  /*0a70*/  FFMA R33, R17, R33, -R32 ;  /* 0x0000002111217223 */ /* 0x000fe20000000820 */
[----:B------:R-:W-:Y:S01]  /*0a80*/  UMOV UR9, 0x3e7ad7f2 ;  /* 0x3e7ad7f200097882 */ /* 0x000fe20000000000 */
[----:B------:R-:W-:Y:S01]  /*0a90*/  FSEL R35, R35, RZ, P5 ;  /* 0x000000ff23237208 */ /* 0x000fe20002800000 */
[----:B------:R-:W-:Y:S01]  /*0aa0*/  FFMA R31, R18, UR16, -R31 ;  /* 0x00000010121f7c23 */ /* 0x000fe2000800081f */
[----:B------:R-:W-:Y:S01]  /*0ab0*/  FSEL R11, R11, RZ, P5 ;  /* 0x000000ff0b0b7208 */ /* 0x000fe20002800000 */
[----:B------:R-:W-:Y:S01]  /*0ac0*/  BSSY.RECONVERGENT B1, `(.L_x_10) ;  /* 0x0000034000017945 */ /* 0x000fe20003800200 */
[----:B------:R-:W-:Y:S01]  /*0ad0*/  FSEL R0, R0, RZ, P5 ;  /* 0x000000ff00007208 */ /* 0x000fe20002800000 */
[----:B------:R-:W-:Y:S01]  /*0ae0*/  FMUL R15, R26, R31 ;  /* 0x0000001f1a0f7220 */ /* 0x000fe20000400000 */
[----:B------:R-:W-:-:S02]  /*0af0*/  PLOP3.LUT P4, PT, PT, PT, PT, 0x8, 0x80 ;  /* 0x000000000080781c */ /* 0x000fc40003f8e170 */
[----:B------:R-:W-:Y:S01]  /*0b00*/  @P3 MOV R2, R35 ;  /* 0x0000002300023202 */ /* 0x000fe20000000f00 */
[----:B------:R-:W-:Y:S01]  /*0b10*/  FFMA R25, R24, R33, R15 ;  /* 0x0000002118197223 */ /* 0x000fe2000000000f */
[----:B------:R-:W-:Y:S01]  /*0b20*/  FADD R15, -R27, R34 ;  /* 0x000000221b0f7221 */ /* 0x000fe20000000100 */
[----:B------:R-:W-:Y:S02]  /*0b30*/  @P3 MOV R3, R11 ;  /* 0x0000000b00033202 */ /* 0x000fe40000000f00 */
[----:B------:R-:W-:Y:S01]  /*0b40*/  @P3 MOV R4, R0 ;  /* 0x0000000000043202 */ /* 0x000fe20000000f00 */
[----:B------:R-:W-:Y:S01]  /*0b50*/  FFMA R32, R10, R15, R25 ;  /* 0x0000000f0a207223 */ /* 0x000fe20000000019 */
[----:B------:R-:W-:-:S03]  /*0b60*/  HFMA2 R25, -RZ, RZ, 0, 0 ;  /* 0x00000000ff197431 */ /* 0x000fc600000001ff */
[----:B------:R-:W0:Y:S01]  /*0b70*/  F2F.F64.F32 R36, |R32| ;  /* 0x4000002000247310 */ /* 0x000e220000201800 */
[----:B------:R-:W-:Y:S01]  /*0b80*/  @P3 IMAD.MOV.U32 R25, RZ, RZ, 0x1 ;  /* 0x00000001ff193424 */ /* 0x000fe200078e00ff */
[----:B0-----:R-:W-:-:S14]  /*0b90*/  DSETP.GEU.AND P0, PT, R36, UR8, PT ;  /* 0x0000000824007e2a */ /* 0x001fdc000bf0e000 */
[----:B------:R-:W-:Y:S05]  /*0ba0*/  @!P0 BRA `(.L_x_11) ;  /* 0x0000000000948947 */ /* 0x000fea0003800000 */
[----:B------:R-:W-:Y:S01]  /*0bb0*/  IADD3 R0, PT, PT, R32, 0x1800000, RZ ;  /* 0x0180000020007810 */ /* 0x000fe20007ffe0ff */
[----:B------:R-:W-:Y:S03]  /*0bc0*/  BSSY.RECONVERGENT B2, `(.L_x_12) ;  /* 0x000000c000027945 */ /* 0x000fe60003800200 */
[----:B------:R-:W-:-:S04]  /*0bd0*/  LOP3.LUT R0, R0, 0x7f800000, RZ, 0xc0, !PT ;  /* 0x7f80000000007812 */ /* 0x000fc800078ec0ff */
[----:B------:R-:W-:-:S13]  /*0be0*/  ISETP.GT.U32.AND P0, PT, R0, 0x1ffffff, PT ;  /* 0x01ffffff0000780c */ /* 0x000fda0003f04070 */
[----:B------:R-:W-:Y:S05]  /*0bf0*/  @P0 BRA `(.L_x_13) ;  /* 0x0000000000100947 */ /* 0x000fea0003800000 */
[----:B------:R-:W-:Y:S02]  /*0c00*/  MOV R0, R32 ;  /* 0x0000002000007202 */ /* 0x000fe40000000f00 */
[----:B------:R-:W-:-:S07]  /*0c10*/  MOV R32, 0xc30 ;  /* 0x00000c3000207802 */ /* 0x000fce0000000f00 */
[----:B------:R-:W-:Y:S05]  /*0c20*/  CALL.REL.NOINC `($__internal_1_$__cuda_sm20_rcp_rn_f32_slowpath) ;  /* 0x0000004400407944 */ /* 0x000fea0003c00000 */
[----:B------:R-:W-:Y:S05]  /*0c30*/  BRA `(.L_x_14) ;  /* 0x0000000000107947 */ /* 0x000fea0003800000 */
.L_x_13:
[----:B------:R-:W0:Y:S02]  /*0c40*/  MUFU.RCP R15, R32 ;  /* 0x00000020000f7308 */ /* 0x000e240000001000 */
[----:B0-----:R-:W-:-:S04]  /*0c50*/  FFMA R0, R32, R15, -1 ;  /* 0xbf80000020007423 */ /* 0x001fc8000000000f */
[----:B------:R-:W-:-:S04]  /*0c60*/  FADD.FTZ R0, -R0, -RZ ;  /* 0x800000ff00007221 */ /* 0x000fc80000010100 */
[----:B------:R-:W-:-:S07]  /*0c70*/  FFMA R15, R15, R0, R15 ;  /* 0x000000000f0f7223 */ /* 0x000fce000000000f */
.L_x_14:
[----:B------:R-:W-:Y:S05]  /*0c80*/  BSYNC.RECONVERGENT B2 ;  /* 0x0000000000027941 */ /* 0x000fea0003800200 */
.L_x_12:
[----:B------:R-:W-:Y:S01]  /*0c90*/  FADD R39, R21, -UR13 ;  /* 0x8000000d15277e21 */ /* 0x000fe20008000000 */
[----:B------:R-:W-:Y:S01]  /*0ca0*/  FADD R32, R20, -UR12 ;  /* 0x8000000c14207e21 */ /* 0x000fe20008000000 */
[----:B------:R-:W-:Y:S02]  /*0cb0*/  FADD R35, R22, -R27 ;  /* 0x8000001b16237221 */ /* 0x000fe40000000000 */
[----:B------:R-:W-:-:S04]  /*0cc0*/  FMUL R0, R31, R39 ;  /* 0x000000271f007220 */ /* 0x000fc80000400000 */
[----:B------:R-:W-:-:S04]  /*0cd0*/  FFMA R33, R33, R32, R0 ;  /* 0x0000002021217223 */ /* 0x000fc80000000000 */
[----:B------:R-:W-:-:S04]  /*0ce0*/  FFMA R0, R10, R35, R33 ;  /* 0x000000230a007223 */ /* 0x000fc80000000021 */
[----:B------:R-:W-:-:S05]  /*0cf0*/  FMUL R37, R0, R15 ;  /* 0x0000000f00257220 */ /* 0x000fca0000400000 */
[----:B------:R-:W-:-:S13]  /*0d00*/  FSETP.GEU.AND P0, PT, R37, RZ, PT ;  /* 0x000000ff2500720b */ /* 0x000fda0003f0e000 */
[----:B------:R-:W-:Y:S05]  /*0d10*/  @!P0 BRA `(.L_x_11) ;  /* 0x0000000000388947 */ /* 0x000fea0003800000 */
[----:B------:R-:W-:Y:S01]  /*0d20*/  FADD R31, -R27, R34 ;  /* 0x000000221b1f7221 */ /* 0x000fe20000000100 */
[----:B------:R-:W-:-:S04]  /*0d30*/  FMUL R0, R26, R35 ;  /* 0x000000231a007220 */ /* 0x000fc80000400000 */
[C---:B------:R-:W-:Y:S01]  /*0d40*/  FFMA R11, R31.reuse, R39, -R0 ;  /* 0x000000271f0b7223 */ /* 0x040fe20000000800 */
[----:B------:R-:W-:-:S04]  /*0d50*/  FMUL R31, R31, R32 ;  /* 0x000000201f1f7220 */ /* 0x000fc80000400000 */
[C---:B------:R-:W-:Y:S01]  /*0d60*/  FFMA R0, R24.reuse, R35, -R31 ;  /* 0x0000002318007223 */ /* 0x040fe2000000081f */
[----:B------:R-:W-:-:S03]  /*0d70*/  FMUL R31, R24, R39 ;  /* 0x00000027181f7220 */ /* 0x000fc60000400000 */
[----:B------:R-:W-:Y:S01]  /*0d80*/  FMUL R33, R17, R0 ;  /* 0x0000000011217220 */ /* 0x000fe20000400000 */
[----:B------:R-:W-:-:S03]  /*0d90*/  FFMA R31, R26, R32, -R31 ;  /* 0x000000201a1f7223 */ /* 0x000fc6000000081f */
[----:B------:R-:W-:-:S04]  /*0da0*/  FFMA R11, R16, R11, R33 ;  /* 0x0000000b100b7223 */ /* 0x000fc80000000021 */
[----:B------:R-:W-:-:S04]  /*0db0*/  FFMA R0, R18, R31, R11 ;  /* 0x0000001f12007223 */ /* 0x000fc8000000000b */
[----:B------:R-:W-:-:S04]  /*0dc0*/  FMUL R0, R0, R15 ;  /* 0x0000000f00007220 */ /* 0x000fc80000400000 */
[----:B------:R-:W-:-:S05]  /*0dd0*/  FADD R11, R37, R0 ;  /* 0x00000000250b7221 */ /* 0x000fca0000000000 */
[----:B------:R-:W-:-:S04]  /*0de0*/  FSETP.GT.AND P4, PT, R11, 1, PT ;  /* 0x3f8000000b00780b */ /* 0x000fc80003f84000 */
[----:B------:R-:W-:-:S13]  /*0df0*/  FSETP.GEU.AND P4, PT, R0, RZ, !P4 ;  /* 0x000000ff0000720b */ /* 0x000fda000678e000 */
.L_x_11:
[----:B------:R-:W-:Y:S05]  /*0e00*/  BSYNC.RECONVERGENT B1 ;  /* 0x0000000000017941 */ /* 0x000fea0003800200 */
.L_x_10:
[C---:B------:R-:W-:Y:S01]  /*0e10*/  FADD R15, -R27.reuse, R30 ;  /* 0x0000001e1b0f7221 */ /* 0x040fe20000000100 */
[----:B------:R-:W-:Y:S01]  /*0e20*/  FADD R31, -R27, R34 ;  /* 0x000000221b1f7221 */ /* 0x000fe20000000100 */
[----:B------:R-:W-:Y:S01]  /*0e30*/  BSSY.RECONVERGENT B2, `(.L_x_15) ;  /* 0x0000026000027945 */ /* 0x000fe20003800200 */
[----:B------:R-:W-:Y:S01]  /*0e40*/  CS2R R32, SRZ ;  /* 0x0000000000207805 */ /* 0x000fe2000001ff00 */
[----:B------:R-:W-:Y:S01]  /*0e50*/  FMUL R0, R24, R15 ;  /* 0x0000000f18007220 */ /* 0x000fe20000400000 */
[----:B------:R-:W-:-:S03]  /*0e60*/  FMUL R11, R31, UR17 ;  /* 0x000000111f0b7c20 */ /* 0x000fc60008400000 */
[----:B------:R-:W-:Y:S01]  /*0e70*/  FFMA R0, R31, UR16, -R0 ;  /* 0x000000101f007c23 */ /* 0x000fe20008000800 */
[C---:B------:R-:W-:Y:S01]  /*0e80*/  FFMA R11, R26.reuse, R15, -R11 ;  /* 0x0000000f1a0b7223 */ /* 0x040fe2000000080b */
[----:B------:R-:W-:Y:S02]  /*0e90*/  FMUL R31, R26, UR16 ;  /* 0x000000101a1f7c20 */ /* 0x000fe40008400000 */
[----:B------:R-:W-:Y:S02]  /*0ea0*/  FMUL R15, R17, R0 ;  /* 0x00000000110f7220 */ /* 0x000fe40000400000 */
[----:B------:R-:W-:Y:S01]  /*0eb0*/  FFMA R35, R24, UR17, -R31 ;  /* 0x0000001118237c23 */ /* 0x000fe2000800081f */
[----:B------:R-:W-:Y:S01]  /*0ec0*/  MOV R31, RZ ;  /* 0x000000ff001f7202 */ /* 0x000fe20000000f00 */
[----:B------:R-:W-:-:S04]  /*0ed0*/  FFMA R15, R16, R11, R15 ;  /* 0x0000000b100f7223 */ /* 0x000fc8000000000f */
[----:B------:R-:W-:Y:S01]  /*0ee0*/  FFMA R38, R18, R35, R15 ;  /* 0x0000002312267223 */ /* 0x000fe2000000000f */
[----:B------:R-:W-:-:S04]  /*0ef0*/  HFMA2 R15, -RZ, RZ, 0, 0 ;  /* 0x00000000ff0f7431 */ /* 0x000fc800000001ff */
[----:B------:R-:W-:-:S13]  /*0f00*/  FSETP.NEU.AND P0, PT, R38, RZ, PT ;  /* 0x000000ff2600720b */ /* 0x000fda0003f0d000 */
[----:B------:R-:W-:Y:S05]  /*0f10*/  @!P0 BRA `(.L_x_16) ;  /* 0x00000000005c8947 */ /* 0x000fea0003800000 */
[----:B------:R-:W-:Y:S01]  /*0f20*/  FMUL R32, R0, UR13 ;  /* 0x0000000d00207c20 */ /* 0x000fe20008400000 */
[----:B------:R-:W0:Y:S01]  /*0f30*/  MUFU.RCP R31, R38 ;  /* 0x00000026001f7308 */ /* 0x000e220000001000 */
[----:B------:R-:W-:Y:S02]  /*0f40*/  BSSY.RECONVERGENT B3, `(.L_x_17) ;  /* 0x0000010000037945 */ /* 0x000fe40003800200 */
[----:B------:R-:W-:-:S04]  /*0f50*/  FFMA R32, R11, UR12, R32 ;  /* 0x0000000c0b207c23 */ /* 0x000fc80008000020 */
[----:B------:R-:W-:-:S04]  /*0f60*/  FFMA R15, R27, R35, R32 ;  /* 0x000000231b0f7223 */ /* 0x000fc80000000020 */
        /* <DEDUP_REMOVED lines=10> */
[----:B------:R-:W-:-:S07]  /*1010*/  MOV R32, 0x1030 ;  /* 0x0000103000207802 */ /* 0x000fce0000000f00 */
[----:B------:R-:W-:Y:S05]  /*1020*/  CALL.REL.NOINC `($__internal_2_$__cuda_sm3x_div_rn_noftz_f32_slowpath) ;  /* 0x0000004400147944 */ /* 0x000fea0003c00000 */
[----:B------:R-:W-:-:S07]  /*1030*/  IMAD.MOV.U32 R11, RZ, RZ, R0 ;  /* 0x000000ffff0b7224 */ /* 0x000fce00078e0000 */
.L_x_18:
[----:B------:R-:W-:Y:S05]  /*1040*/  BSYNC.RECONVERGENT B3 ;  /* 0x0000000000037941 */ /* 0x000fea0003800200 */
.L_x_17:
[----:B------:R-:W-:Y:S02]  /*1050*/  HFMA2 R33, -RZ, RZ, 1.875, 0 ;  /* 0x3f800000ff217431 */ /* 0x000fe400000001ff */
[-C--:B------:R-:W-:Y:S01]  /*1060*/  FFMA R15, R16, R11.reuse, R20 ;  /* 0x0000000b100f7223 */ /* 0x080fe20000000014 */
[-C--:B------:R-:W-:Y:S01]  /*1070*/  FFMA R31, R17, R11.reuse, R21 ;  /* 0x0000000b111f7223 */ /* 0x080fe20000000015 */
[----:B------:R-:W-:-:S07]  /*1080*/  FFMA R32, R18, R11, R22 ;  /* 0x0000000b12207223 */ /* 0x000fce0000000016 */
.L_x_16:
[----:B------:R-:W-:Y:S05]  /*1090*/  BSYNC.RECONVERGENT B2 ;  /* 0x0000000000027941 */ /* 0x000fea0003800200 */
.L_x_15:
[----:B------:R-:W-:Y:S01]  /*10a0*/  FSEL R33, R33, RZ, P4 ;  /* 0x000000ff21217208 */ /* 0x000fe20002000000 */
[----:B------:R-:W-:Y:S01]  /*10b0*/  BSSY.RECONVERGENT B0, `(.L_x_19) ;  /* 0x0000026000007945 */ /* 0x000fe20003800200 */
[----:B------:R-:W-:Y:S02]  /*10c0*/  FSEL R15, R15, RZ, P4 ;  /* 0x000000ff0f0f7208 */ /* 0x000fe40002000000 */
[----:B------:R-:W-:Y:S02]  /*10d0*/  FSETP.NEU.AND P0, PT, R33, RZ, PT ;  /* 0x000000ff2100720b */ /* 0x000fe40003f0d000 */
[----:B------:R-:W-:Y:S02]  /*10e0*/  FSEL R31, R31, RZ, P4 ;  /* 0x000000ff1f1f7208 */ /* 0x000fe40002000000 */
[----:B------:R-:W-:-:S09]  /*10f0*/  FSEL R11, R32, RZ, P4 ;  /* 0x000000ff200b7208 */ /* 0x000fd20002000000 */
[----:B------:R-:W-:Y:S05]  /*1100*/  @!P0 BRA `(.L_x_20) ;  /* 0x0000000000808947 */ /* 0x000fea0003800000 */
[----:B------:R-:W-:Y:S05]  /*1110*/  @!P3 BRA `(.L_x_21) ;  /* 0x00000000006cb947 */ /* 0x000fea0003800000 */
[----:B------:R-:W-:-:S04]  /*1120*/  IADD3 R0, PT, PT, R25, -0x1, RZ ;  /* 0xffffffff19007810 */ /* 0x000fc80007ffe0ff */
[----:B------:R-:W-:-:S04]  /*1130*/  SHF.L.U32 R0, R0, 0x4, RZ ;  /* 0x0000000400007819 */ /* 0x000fc800000006ff */
[C---:B------:R-:W-:Y:S02]  /*1140*/  ISETP.EQ.AND P1, PT, R0.reuse, RZ, PT ;  /* 0x000000ff0000720c */ /* 0x040fe40003f22270 */
[----:B------:R-:W-:-:S11]  /*1150*/  ISETP.EQ.AND P2, PT, R0, 0x10, PT ;  /* 0x000000100000780c */ /* 0x000fd60003f42270 */
[----:B------:R-:W-:Y:S02]  /*1160*/  @P1 MOV R0, R2 ;  /* 0x0000000200001202 */ /* 0x000fe40000000f00 */
[----:B------:R-:W-:-:S05]  /*1170*/  @P2 IMAD.MOV.U32 R0, RZ, RZ, R5 ;  /* 0x000000ffff002224 */ /* 0x000fca00078e0005 */
[----:B------:R-:W-:-:S13]  /*1180*/  FSETP.NEU.AND P0, PT, R0, R15, PT ;  /* 0x0000000f0000720b */ /* 0x000fda0003f0d000 */
[----:B------:R-:W-:Y:S05]  /*1190*/  @P0 BRA `(.L_x_22) ;  /* 0x0000000000200947 */ /* 0x000fea0003800000 */
[----:B------:R-:W-:Y:S02]  /*11a0*/  @P1 MOV R0, R3 ;  /* 0x0000000300001202 */ /* 0x000fe40000000f00 */
[----:B------:R-:W-:-:S04]  /*11b0*/  @P2 MOV R0, R6 ;  /* 0x0000000600002202 */ /* 0x000fc80000000f00 */
[----:B------:R-:W-:-:S13]  /*11c0*/  FSETP.NEU.AND P0, PT, R0, R31, PT ;  /* 0x0000001f0000720b */ /* 0x000fda0003f0d000 */
[----:B------:R-:W-:Y:S05]  /*11d0*/  @P0 BRA `(.L_x_22) ;  /* 0x0000000000100947 */ /* 0x000fea0003800000 */
[----:B------:R-:W-:Y:S02]  /*11e0*/  @P1 MOV R0, R4 ;  /* 0x0000000400001202 */ /* 0x000fe40000000f00 */
[----:B------:R-:W-:-:S04]  /*11f0*/  @P2 MOV R0, R7 ;  /* 0x0000000700002202 */ /* 0x000fc80000000f00 */
[----:B------:R-:W-:-:S13]  /*1200*/  FSETP.NEU.AND P0, PT, R0, R11, PT ;  /* 0x0000000b0000720b */ /* 0x000fda0003f0d000 */
[----:B------:R-:W-:Y:S05]  /*1210*/  @!P0 BRA `(.L_x_20) ;  /* 0x00000000003c8947 */ /* 0x000fea0003800000 */
.L_x_22:
[C---:B------:R-:W-:Y:S01]  /*1220*/  IMAD.SHL.U32 R0, R25.reuse, 0x10, RZ ;  /* 0x0000001019007824 */ /* 0x040fe200078e00ff */
[----:B------:R-:W-:-:S04]  /*1230*/  IADD3 R25, PT, PT, R25, 0x1, RZ ;  /* 0x0000000119197810 */ /* 0x000fc80007ffe0ff */
[C---:B------:R-:W-:Y:S02]  /*1240*/  ISETP.EQ.AND P0, PT, R0.reuse, RZ, PT ;  /* 0x000000ff0000720c */ /* 0x040fe40003f02270 */
[----:B------:R-:W-:-:S11]  /*1250*/  ISETP.EQ.AND P1, PT, R0, 0x10, PT ;  /* 0x000000100000780c */ /* 0x000fd60003f22270 */
[-C--:B------:R-:W-:Y:S02]  /*1260*/  @P0 MOV R2, R15.reuse ;  /* 0x0000000f00020202 */ /* 0x080fe40000000f00 */
[----:B------:R-:W-:Y:S01]  /*1270*/  @P1 MOV R5, R15 ;  /* 0x0000000f00051202 */ /* 0x000fe20000000f00 */
[----:B------:R-:W-:Y:S01]  /*1280*/  @P1 IMAD.MOV.U32 R6, RZ, RZ, R31 ;  /* 0x000000ffff061224 */ /* 0x000fe200078e001f */
[----:B------:R-:W-:Y:S02]  /*1290*/  @P0 MOV R3, R31 ;  /* 0x0000001f00030202 */ /* 0x000fe40000000f00 */
[-C--:B------:R-:W-:Y:S02]  /*12a0*/  @P0 MOV R4, R11.reuse ;  /* 0x0000000b00040202 */ /* 0x080fe40000000f00 */
[----:B------:R-:W-:Y:S01]  /*12b0*/  @P1 MOV R7, R11 ;  /* 0x0000000b00071202 */ /* 0x000fe20000000f00 */
[----:B------:R-:W-:Y:S06]  /*12c0*/  BRA `(.L_x_20) ;  /* 0x0000000000107947 */ /* 0x000fec0003800000 */
.L_x_21:
[----:B------:R-:W-:Y:S01]  /*12d0*/  HFMA2 R25, -RZ, RZ, 0, 5.9604644775390625e-08 ;  /* 0x00000001ff197431 */ /* 0x000fe200000001ff */
[----:B------:R-:W-:Y:S01]  /*12e0*/  MOV R2, R15 ;  /* 0x0000000f00027202 */ /* 0x000fe20000000f00 */
[----:B------:R-:W-:Y:S01]  /*12f0*/  IMAD.MOV.U32 R4, RZ, RZ, R11 ;  /* 0x000000ffff047224 */ /* 0x000fe200078e000b */
[----:B------:R-:W-:-:S07]  /*1300*/  MOV R3, R31 ;  /* 0x0000001f00037202 */ /* 0x000fce0000000f00 */
.L_x_20:
[----:B------:R-:W-:Y:S05]  /*1310*/  BSYNC.RECONVERGENT B0 ;  /* 0x0000000000007941 */ /* 0x000fea0003800200 */
.L_x_19:
[----:B------:R-:W-:Y:S01]  /*1320*/  FADD R0, R27, -UR14 ;  /* 0x8000000e1b007e21 */ /* 0x000fe20008000000 */
[----:B------:R-:W-:Y:S01]  /*1330*/  MOV R31, UR12 ;  /* 0x0000000c001f7c02 */ /* 0x000fe20008000f00 */
[----:B------:R-:W-:Y:S01]  /*1340*/  UMOV UR18, 0x9abcaf48 ;  /* 0x9abcaf4800127882 */ /* 0x000fe20000000000 */
[----:B------:R-:W-:Y:S01]  /*1350*/  MOV R33, UR13 ;  /* 0x0000000d00217c02 */ /* 0x000fe20008000f00 */
[----:B------:R-:W-:Y:S01]  /*1360*/  UMOV UR19, 0x3e7ad7f2 ;  /* 0x3e7ad7f200137882 */ /* 0x000fe20000000000 */
[----:B------:R-:W-:Y:S01]  /*1370*/  R2UR UR8, R0 ;  /* 0x00000000000872ca */ /* 0x000fe200000e0000 */
[----:B------:R-:W-:Y:S01]  /*1380*/  FADD R31, R31, -UR12 ;  /* 0x8000000c1f1f7e21 */ /* 0x000fe20008000000 */
[----:B------:R-:W-:Y:S01]  /*1390*/  MOV R32, UR14 ;  /* 0x0000000e00207c02 */ /* 0x000fe20008000f00 */
[----:B------:R-:W-:Y:S01]  /*13a0*/  FADD R33, R33, -UR13 ;  /* 0x8000000d21217e21 */ /* 0x000fe20008000000 */
[----:B------:R-:W-:Y:S01]  /*13b0*/  BSSY.RECONVERGENT B1, `(.L_x_23) ;  /* 0x0000035000017945 */ /* 0x000fe20003800200 */
[----:B------:R-:W-:Y:S01]  /*13c0*/  FMUL R15, R17, R31 ;  /* 0x0000001f110f7220 */ /* 0x000fe20000400000 */
[----:B------:R-:W-:Y:S01]  /*13d0*/  PLOP3.LUT P3, PT, PT, PT, PT, 0x8, 0x80 ;  /* 0x000000000080781c */ /* 0x000fe20003f6e170 */
[-C--:B------:R-:W-:Y:S01]  /*13e0*/  FMUL R0, R18, R33.reuse ;  /* 0x0000002112007220 */ /* 0x080fe20000400000 */
[----:B------:R-:W-:Y:S01]  /*13f0*/  FADD R32, -R32, UR15 ;  /* 0x0000000f20207e21 */ /* 0x000fe20008000100 */
[----:B------:R-:W-:-:S04]  /*1400*/  FFMA R33, R16, R33, -R15 ;  /* 0x0000002110217223 */ /* 0x000fc8000000080f */
[----:B------:R-:W-:Y:S01]  /*1410*/  FMUL R11, R16, UR8 ;  /* 0x00000008100b7c20 */ /* 0x000fe20008400000 */
[----:B------:R-:W-:-:S03]  /*1420*/  FFMA R37, R17, UR8, -R0 ;  /* 0x0000000811257c23 */ /* 0x000fc60008000800 */
[----:B------:R-:W-:-:S04]  /*1430*/  FFMA R31, R18, R31, -R11 ;  /* 0x0000001f121f7223 */ /* 0x000fc8000000080b */
[----:B------:R-:W-:-:S04]  /*1440*/  FMUL R11, R26, R31 ;  /* 0x0000001f1a0b7220 */ /* 0x000fc80000400000 */
[----:B------:R-:W-:-:S04]  /*1450*/  FFMA R0, R24, R37, R11 ;  /* 0x0000002518007223 */ /* 0x000fc8000000000b */
[----:B------:R-:W-:-:S04]  /*1460*/  FFMA R32, R33, R32, R0 ;  /* 0x0000002021207223 */ /* 0x000fc80000000000 */
[----:B------:R-:W0:Y:S02]  /*1470*/  F2F.F64.F32 R38, |R32| ;  /* 0x4000002000267310 */ /* 0x000e240000201800 */
[----:B0-----:R-:W-:-:S14]  /*1480*/  DSETP.GEU.AND P0, PT, R38, UR18, PT ;  /* 0x0000001226007e2a */ /* 0x001fdc000bf0e000 */
[----:B------:R-:W-:Y:S05]  /*1490*/  @!P0 BRA `(.L_x_24) ;  /* 0x0000000000988947 */ /* 0x000fea0003800000 */
[----:B------:R-:W-:Y:S01]  /*14a0*/  VIADD R0, R32, 0x1800000 ;  /* 0x0180000020007836 */ /* 0x000fe20000000000 */
[----:B------:R-:W-:Y:S04]  /*14b0*/  BSSY.RECONVERGENT B2, `(.L_x_25) ;  /* 0x000000c000027945 */ /* 0x000fe80003800200 */
[----:B------:R-:W-:-:S04]  /*14c0*/  LOP3.LUT R0, R0, 0x7f800000, RZ, 0xc0, !PT ;  /* 0x7f80000000007812 */ /* 0x000fc800078ec0ff */
[----:B------:R-:W-:-:S13]  /*14d0*/  ISETP.GT.U32.AND P0, PT, R0, 0x1ffffff, PT ;  /* 0x01ffffff0000780c */ /* 0x000fda0003f04070 */
[----:B------:R-:W-:Y:S05]  /*14e0*/  @P0 BRA `(.L_x_26) ;  /* 0x0000000000100947 */ /* 0x000fea0003800000 */
[----:B------:R-:W-:Y:S02]  /*14f0*/  MOV R0, R32 ;  /* 0x0000002000007202 */ /* 0x000fe40000000f00 */
[----:B------:R-:W-:-:S07]  /*1500*/  MOV R32, 0x1520 ;  /* 0x0000152000207802 */ /* 0x000fce0000000f00 */
[----:B------:R-:W-:Y:S05]  /*1510*/  CALL.REL.NOINC `($__internal_1_$__cuda_sm20_rcp_rn_f32_slowpath) ;  /* 0x0000003c00047944 */ /* 0x000fea0003c00000 */
[----:B------:R-:W-:Y:S05]  /*1520*/  BRA `(.L_x_27) ;  /* 0x0000000000107947 */ /* 0x000fea0003800000 */
.L_x_26:
[----:B------:R-:W0:Y:S02]  /*1530*/  MUFU.RCP R15, R32 ;  /* 0x00000020000f7308 */ /* 0x000e240000001000 */
[----:B0-----:R-:W-:-:S04]  /*1540*/  FFMA R0, R32, R15, -1 ;  /* 0xbf80000020007423 */ /* 0x001fc8000000000f */
[----:B------:R-:W-:-:S04]  /*1550*/  FADD.FTZ R0, -R0, -RZ ;  /* 0x800000ff00007221 */ /* 0x000fc80000010100 */
[----:B------:R-:W-:-:S07]  /*1560*/  FFMA R15, R15, R0, R15 ;  /* 0x000000000f0f7223 */ /* 0x000fce000000000f */
.L_x_27:
[----:B------:R-:W-:Y:S05]  /*1570*/  BSYNC.RECONVERGENT B2 ;  /* 0x0000000000027941 */ /* 0x000fea0003800200 */
.L_x_25:
[----:B------:R-:W-:Y:S01]  /*1580*/  FADD R39, R21, -UR13 ;  /* 0x8000000d15277e21 */ /* 0x000fe20008000000 */
[----:B------:R-:W-:-:S03]  /*1590*/  FADD R32, R20, -UR12 ;  /* 0x8000000c14207e21 */ /* 0x000fc60008000000 */
[----:B------:R-:W-:-:S04]  /*15a0*/  FMUL R0, R31, R39 ;  /* 0x000000271f007220 */ /* 0x000fc80000400000 */
[----:B------:R-:W-:Y:S01]  /*15b0*/  FFMA R0, R37, R32, R0 ;  /* 0x0000002025007223 */ /* 0x000fe20000000000 */
[----:B------:R-:W-:-:S04]  /*15c0*/  FADD R37, R22, -UR14 ;  /* 0x8000000e16257e21 */ /* 0x000fc80008000000 */
[----:B------:R-:W-:-:S04]  /*15d0*/  FFMA R0, R33, R37, R0 ;  /* 0x0000002521007223 */ /* 0x000fc80000000000 */
[----:B------:R-:W-:-:S05]  /*15e0*/  FMUL R35, R0, R15 ;  /* 0x0000000f00237220 */ /* 0x000fca0000400000 */
[----:B------:R-:W-:-:S13]  /*15f0*/  FSETP.GEU.AND P0, PT, R35, RZ, PT ;  /* 0x000000ff2300720b */ /* 0x000fda0003f0e000 */
[----:B------:R-:W-:Y:S05]  /*1600*/  @!P0 BRA `(.L_x_24) ;  /* 0x00000000003c8947 */ /* 0x000fea0003800000 */
[----:B------:R-:W-:Y:S01]  /*1610*/  MOV R31, UR14 ;  /* 0x0000000e001f7c02 */ /* 0x000fe20008000f00 */
[----:B------:R-:W-:-:S04]  /*1620*/  FMUL R0, R26, R37 ;  /* 0x000000251a007220 */ /* 0x000fc80000400000 */
[----:B------:R-:W-:-:S04]  /*1630*/  FADD R31, -R31, UR15 ;  /* 0x0000000f1f1f7e21 */ /* 0x000fc80008000100 */
[-C--:B------:R-:W-:Y:S01]  /*1640*/  FFMA R11, R39, R31.reuse, -R0 ;  /* 0x0000001f270b7223 */ /* 0x080fe20000000800 */
        /* <DEDUP_REMOVED lines=11> */
.L_x_24:
[----:B------:R-:W-:Y:S05]  /*1700*/  BSYNC.RECONVERGENT B1 ;  /* 0x0000000000017941 */ /* 0x000fea0003800200 */
.L_x_23:
[----:B------:R-:W-:Y:S01]  /*1710*/  MOV R11, UR14 ;  /* 0x0000000e000b7c02 */ /* 0x000fe20008000f00 */
[----:B------:R-:W-:Y:S01]  /*1720*/  FADD R32, R8, -UR12 ;  /* 0x8000000c08207e21 */ /* 0x000fe20008000000 */
[----:B------:R-:W-:Y:S01]  /*1730*/  MOV R15, UR12 ;  /* 0x0000000c000f7c02 */ /* 0x000fe20008000f00 */
[----:B------:R-:W-:Y:S02]  /*1740*/  IMAD.U32 R31, RZ, RZ, UR13 ;  /* 0x0000000dff1f7e24 */ /* 0x000fe4000f8e00ff */
[----:B------:R-:W-:Y:S01]  /*1750*/  FADD R26, R9, -UR13 ;  /* 0x8000000d091a7e21 */ /* 0x000fe20008000000 */
[----:B------:R-:W-:Y:S01]  /*1760*/  FADD R11, -R11, UR15 ;  /* 0x0000000f0b0b7e21 */ /* 0x000fe20008000100 */
[----:B------:R-:W-:Y:S01]  /*1770*/  FMUL R0, R32, UR8 ;  /* 0x0000000820007c20 */ /* 0x000fe20008400000 */
[----:B------:R-:W-:Y:S01]  /*1780*/  FADD R15, R15, -UR12 ;  /* 0x8000000c0f0f7e21 */ /* 0x000fe20008000000 */
[----:B------:R-:W-:Y:S01]  /*1790*/  FADD R31, R31, -UR13 ;  /* 0x8000000d1f1f7e21 */ /* 0x000fe20008000000 */
[----:B------:R-:W-:Y:S02]  /*17a0*/  BSSY.RECONVERGENT B2, `(.L_x_28) ;  /* 0x0000026000027945 */ /* 0x000fe40003800200 */
[-C--:B------:R-:W-:Y:S01]  /*17b0*/  FFMA R0, R15, R11.reuse, -R0 ;  /* 0x0000000b0f007223 */ /* 0x080fe20000000800 */
[----:B------:R-:W-:Y:S01]  /*17c0*/  FMUL R11, R31, R11 ;  /* 0x0000000b1f0b7220 */ /* 0x000fe20000400000 */
[----:B------:R-:W-:-:S02]  /*17d0*/  FMUL R24, R15, R26 ;  /* 0x0000001a0f187220 */ /* 0x000fc40000400000 */
[----:B------:R-:W-:Y:S01]  /*17e0*/  FMUL R15, R17, R0 ;  /* 0x00000000110f7220 */ /* 0x000fe20000400000 */
[----:B------:R-:W-:Y:S01]  /*17f0*/  FFMA R11, R26, UR8, -R11 ;  /* 0x000000081a0b7c23 */ /* 0x000fe2000800080b */
[----:B------:R-:W-:Y:S01]  /*1800*/  FFMA R31, R31, R32, -R24 ;  /* 0x000000201f1f7223 */ /* 0x000fe20000000818 */
[----:B------:R-:W-:Y:S01]  /*1810*/  HFMA2 R26, -RZ, RZ, 0, 0 ;  /* 0x00000000ff1a7431 */ /* 0x000fe200000001ff */
[----:B------:R-:W-:Y:S01]  /*1820*/  MOV R24, RZ ;  /* 0x000000ff00187202 */ /* 0x000fe20000000f00 */
[----:B------:R-:W-:Y:S01]  /*1830*/  FFMA R15, R16, R11, R15 ;  /* 0x0000000b100f7223 */ /* 0x000fe2000000000f */
[----:B------:R-:W-:-:S03]  /*1840*/  MOV R32, RZ ;  /* 0x000000ff00207202 */ /* 0x000fc60000000f00 */
        /* <DEDUP_REMOVED lines=22> */
.L_x_31:
[----:B------:R-:W-:Y:S05]  /*19b0*/  BSYNC.RECONVERGENT B3 ;  /* 0x0000000000037941 */ /* 0x000fea0003800200 */
.L_x_30:
[----:B------:R-:W-:Y:S02]  /*19c0*/  HFMA2 R32, -RZ, RZ, 1.875, 0 ;  /* 0x3f800000ff207431 */ /* 0x000fe400000001ff */
[-C--:B------:R-:W-:Y:S01]  /*19d0*/  FFMA R15, R16, R11.reuse, R20 ;  /* 0x0000000b100f7223 */ /* 0x080fe20000000014 */
[-C--:B------:R-:W-:Y:S01]  /*19e0*/  FFMA R24, R17, R11.reuse, R21 ;  /* 0x0000000b11187223 */ /* 0x080fe20000000015 */
[----:B------:R-:W-:-:S07]  /*19f0*/  FFMA R26, R18, R11, R22 ;  /* 0x0000000b121a7223 */ /* 0x000fce0000000016 */
.L_x_29:
[----:B------:R-:W-:Y:S05]  /*1a00*/  BSYNC.RECONVERGENT B2 ;  /* 0x0000000000027941 */ /* 0x000fea0003800200 */
.L_x_28:
[----:B------:R-:W-:Y:S01]  /*1a10*/  FSEL R32, R32, RZ, P3 ;  /* 0x000000ff20207208 */ /* 0x000fe20001800000 */
[----:B------:R-:W-:Y:S01]  /*1a20*/  BSSY.RECONVERGENT B0, `(.L_x_32) ;  /* 0x0000027000007945 */ /* 0x000fe20003800200 */
[----:B------:R-:W-:Y:S02]  /*1a30*/  FSEL R15, R15, RZ, P3 ;  /* 0x000000ff0f0f7208 */ /* 0x000fe40001800000 */
[----:B------:R-:W-:Y:S02]  /*1a40*/  FSETP.NEU.AND P0, PT, R32, RZ, PT ;  /* 0x000000ff2000720b */ /* 0x000fe40003f0d000 */
[----:B------:R-:W-:Y:S02]  /*1a50*/  FSEL R11, R24, RZ, P3 ;  /* 0x000000ff180b7208 */ /* 0x000fe40001800000 */
[----:B------:R-:W-:-:S09]  /*1a60*/  FSEL R31, R26, RZ, P3 ;  /* 0x000000ff1a1f7208 */ /* 0x000fd20001800000 */
[----:B------:R-:W-:Y:S05]  /*1a70*/  @!P0 BRA `(.L_x_33) ;  /* 0x0000000000848947 */ /* 0x000fea0003800000 */
[----:B------:R-:W-:-:S13]  /*1a80*/  ISETP.NE.AND P0, PT, R25, RZ, PT ;  /* 0x000000ff1900720c */ /* 0x000fda0003f05270 */
        /* <DEDUP_REMOVED lines=17> */
.L_x_35:
        /* <DEDUP_REMOVED lines=11> */
.L_x_34:
[----:B------:R-:W-:Y:S01]  /*1c50*/  HFMA2 R25, -RZ, RZ, 0, 5.9604644775390625e-08 ;  /* 0x00000001ff197431 */ /* 0x000fe200000001ff */
[----:B------:R-:W-:Y:S01]  /*1c60*/  MOV R2, R15 ;  /* 0x0000000f00027202 */ /* 0x000fe20000000f00 */
[----:B------:R-:W-:Y:S01]  /*1c70*/  IMAD.MOV.U32 R4, RZ, RZ, R31 ;  /* 0x000000ffff047224 */ /* 0x000fe200078e001f */
[----:B------:R-:W-:-:S07]  /*1c80*/  MOV R3, R11 ;  /* 0x0000000b00037202 */ /* 0x000fce0000000f00 */
.L_x_33:
[----:B------:R-:W-:Y:S05]  /*1c90*/  BSYNC.RECONVERGENT B0 ;  /* 0x0000000000007941 */ /* 0x000fea0003800200 */
.L_x_32:
[----:B------:R-:W-:Y:S01]  /*1ca0*/  FADD R0, R27, -UR15 ;  /* 0x8000000f1b007e21 */ /* 0x000fe20008000000 */
[C---:B------:R-:W-:Y:S01]  /*1cb0*/  FADD R33, -R9.reuse, UR13 ;  /* 0x0000000d09217e21 */ /* 0x040fe20008000100 */
[----:B------:R-:W-:Y:S01]  /*1cc0*/  FADD R15, -R8, UR12 ;  /* 0x0000000c080f7e21 */ /* 0x000fe20008000100 */
[----:B------:R-:W-:Y:S01]  /*1cd0*/  FADD R31, R9, -R9 ;  /* 0x80000009091f7221 */ /* 0x000fe20000000000 */
[-C--:B------:R-:W-:Y:S01]  /*1ce0*/  FMUL R11, R16, R0.reuse ;  /* 0x00000000100b7220 */ /* 0x080fe20000400000 */
[----:B------:R-:W-:Y:S01]  /*1cf0*/  FMUL R26, R18, R33 ;  /* 0x00000021121a7220 */ /* 0x000fe20000400000 */
[----:B------:R-:W-:Y:S01]  /*1d00*/  FADD R34, R34, -UR15 ;  /* 0x8000000f22227e21 */ /* 0x000fe20008000000 */
[CC--:B------:R-:W-:Y:S01]  /*1d10*/  FMUL R27, R17.reuse, R15.reuse ;  /* 0x0000000f111b7220 */ /* 0x0c0fe20000400000 */
[----:B------:R-:W-:Y:S01]  /*1d20*/  FFMA R24, R18, R15, -R11 ;  /* 0x0000000f12187223 */ /* 0x000fe2000000080b */
[----:B------:R-:W-:Y:S01]  /*1d30*/  FFMA R26, R17, R0, -R26 ;  /* 0x00000000111a7223 */ /* 0x000fe2000000081a */
[----:B------:R-:W-:Y:S01]  /*1d40*/  FADD R11, R8, -R8 ;  /* 0x80000008080b7221 */ /* 0x000fe20000000000 */
[-C--:B------:R-:W-:Y:S01]  /*1d50*/  FFMA R27, R16, R33.reuse, -R27 ;  /* 0x00000021101b7223 */ /* 0x080fe2000000081b */
[----:B------:R-:W-:Y:S01]  /*1d60*/  FMUL R36, R31, R24 ;  /* 0x000000181f247220 */ /* 0x000fe20000400000 */
[C---:B------:R-:W-:Y:S01]  /*1d70*/  FMUL R32, R34.reuse, R33 ;  /* 0x0000002122207220 */ /* 0x040fe20000400000 */
[----:B------:R-:W-:Y:S01]  /*1d80*/  UMOV UR18, 0x9abcaf48 ;  /* 0x9abcaf4800127882 */ /* 0x000fe20000000000 */
[----:B------:R-:W-:Y:S01]  /*1d90*/  UMOV UR19, 0x3e7ad7f2 ;  /* 0x3e7ad7f200137882 */ /* 0x000fe20000000000 */
[----:B------:R-:W-:Y:S01]  /*1da0*/  FFMA R33, R11, R26, R36 ;  /* 0x0000001a0b217223 */ /* 0x000fe20000000024 */
[-C--:B------:R-:W-:Y:S01]  /*1db0*/  FFMA R31, R31, R0.reuse, -R32 ;  /* 0x000000001f1f7223 */ /* 0x080fe20000000820 */
[----:B------:R-:W-:Y:S01]  /*1dc0*/  FMUL R11, R11, R0 ;  /* 0x000000000b0b7220 */ /* 0x000fe20000400000 */
[----:B------:R-:W-:Y:S01]  /*1dd0*/  BSSY.RECONVERGENT B1, `(.L_x_36) ;  /* 0x000002d000017945 */ /* 0x000fe20003800200 */
[C---:B------:R-:W-:Y:S01]  /*1de0*/  FFMA R36, R34.reuse, R27, R33 ;  /* 0x0000001b22247223 */ /* 0x040fe20000000021 */
[----:B------:R-:W-:Y:S01]  /*1df0*/  PLOP3.LUT P3, PT, PT, PT, PT, 0x8, 0x80 ;  /* 0x000000000080781c */ /* 0x000fe20003f6e170 */
[----:B------:R-:W-:-:S02]  /*1e00*/  FFMA R40, R34, R15, -R11 ;  /* 0x0000000f22287223 */ /* 0x000fc4000000080b */
[----:B------:R-:W0:Y:S02]  /*1e10*/  F2F.F64.F32 R32, |R36| ;  /* 0x4000002400207310 */ /* 0x000e240000201800 */
        /* <DEDUP_REMOVED lines=11> */
.L_x_39:
[----:B------:R-:W0:Y:S02]  /*1ed0*/  MUFU.RCP R15, R36 ;  /* 0x00000024000f7308 */ /* 0x000e240000001000 */
[----:B0-----:R-:W-:-:S04]  /*1ee0*/  FFMA R0, R36, R15, -1 ;  /* 0xbf80000024007423 */ /* 0x001fc8000000000f */
[----:B------:R-:W-:-:S04]  /*1ef0*/  FADD.FTZ R0, -R0, -RZ ;  /* 0x800000ff00007221 */ /* 0x000fc80000010100 */
[----:B------:R-:W-:-:S07]  /*1f00*/  FFMA R15, R15, R0, R15 ;  /* 0x000000000f0f7223 */ /* 0x000fce000000000f */
.L_x_40:
[----:B------:R-:W-:Y:S05]  /*1f10*/  BSYNC.RECONVERGENT B2 ;  /* 0x0000000000027941 */ /* 0x000fea0003800200 */
.L_x_38:
[----:B------:R-:W-:Y:S01]  /*1f20*/  FADD R35, R21, -R9 ;  /* 0x8000000915237221 */ /* 0x000fe20000000000 */
[----:B------:R-:W-:Y:S01]  /*1f30*/  FADD R33, R20, -R8 ;  /* 0x8000000814217221 */ /* 0x000fe20000000000 */
[----:B------:R-:W-:Y:S02]  /*1f40*/  FADD R37, R22, -UR15 ;  /* 0x8000000f16257e21 */ /* 0x000fe40008000000 */
[----:B------:R-:W-:-:S04]  /*1f50*/  FMUL R11, R24, R35 ;  /* 0x00000023180b7220 */ /* 0x000fc80000400000 */
[----:B------:R-:W-:-:S04]  /*1f60*/  FFMA R26, R26, R33, R11 ;  /* 0x000000211a1a7223 */ /* 0x000fc8000000000b */
[----:B------:R-:W-:-:S04]  /*1f70*/  FFMA R26, R27, R37, R26 ;  /* 0x000000251b1a7223 */ /* 0x000fc8000000001a */
[----:B------:R-:W-:-:S05]  /*1f80*/  FMUL R39, R26, R15 ;  /* 0x0000000f1a277220 */ /* 0x000fca0000400000 */
[----:B------:R-:W-:-:S13]  /*1f90*/  FSETP.GEU.AND P0, PT, R39, RZ, PT ;  /* 0x000000ff2700720b */ /* 0x000fda0003f0e000 */
[----:B------:R-:W-:Y:S05]  /*1fa0*/  @!P0 BRA `(.L_x_37) ;  /* 0x00000000003c8947 */ /* 0x000fea0003800000 */
[----:B------:R-:W-:Y:S01]  /*1fb0*/  FADD R41, R8, -R8 ;  /* 0x8000000808297221 */ /* 0x000fe20000000000 */
[----:B------:R-:W-:Y:S01]  /*1fc0*/  FADD R27, R9, -R9 ;  /* 0x80000009091b7221 */ /* 0x000fe20000000000 */
[C---:B------:R-:W-:Y:S02]  /*1fd0*/  FMUL R0, R34.reuse, R33 ;  /* 0x0000002122007220 */ /* 0x040fe40000400000 */
[----:B------:R-:W-:Y:S01]  /*1fe0*/  FMUL R24, R41, R35 ;  /* 0x0000002329187220 */ /* 0x000fe20000400000 */
[-C--:B------:R-:W-:Y:S01]  /*1ff0*/  FMUL R11, R27, R37.reuse ;  /* 0x000000251b0b7220 */ /* 0x080fe20000400000 */
[----:B------:R-:W-:Y:S02]  /*2000*/  FFMA R0, R41, R37, -R0 ;  /* 0x0000002529007223 */ /* 0x000fe40000000800 */
[----:B------:R-:W-:Y:S01]  /*2010*/  FFMA R27, R27, R33, -R24 ;  /* 0x000000211b1b7223 */ /* 0x000fe20000000818 */
[----:B------:R-:W-:Y:S01]  /*2020*/  FFMA R11, R34, R35, -R11 ;  /* 0x00000023220b7223 */ /* 0x000fe2000000080b */
[----:B------:R-:W-:-:S04]  /*2030*/  FMUL R33, R17, R0 ;  /* 0x0000000011217220 */ /* 0x000fc80000400000 */
[----:B------:R-:W-:-:S04]  /*2040*/  FFMA R11, R16, R11, R33 ;  /* 0x0000000b100b7223 */ /* 0x000fc80000000021 */
[----:B------:R-:W-:-:S04]  /*2050*/  FFMA R0, R18, R27, R11 ;  /* 0x0000001b12007223 */ /* 0x000fc8000000000b */
[----:B------:R-:W-:-:S04]  /*2060*/  FMUL R0, R0, R15 ;  /* 0x0000000f00007220 */ /* 0x000fc80000400000 */
[----:B------:R-:W-:-:S05]  /*2070*/  FADD R11, R39, R0 ;  /* 0x00000000270b7221 */ /* 0x000fca0000000000 */
[----:B------:R-:W-:-:S04]  /*2080*/  FSETP.GT.AND P3, PT, R11, 1, PT ;  /* 0x3f8000000b00780b */ /* 0x000fc80003f64000 */
[----:B------:R-:W-:-:S13]  /*2090*/  FSETP.GEU.AND P3, PT, R0, RZ, !P3 ;  /* 0x000000ff0000720b */ /* 0x000fda0005f6e000 */
.L_x_37:
[----:B------:R-:W-:Y:S05]  /*20a0*/  BSYNC.RECONVERGENT B1 ;  /* 0x0000000000017941 */ /* 0x000fea0003800200 */
.L_x_36:
[C---:B------:R-:W-:Y:S01]  /*20b0*/  FADD R0, -R8.reuse, UR12 ;  /* 0x0000000c08007e21 */ /* 0x040fe20008000100 */
[C---:B------:R-:W-:Y:S01]  /*20c0*/  FADD R27, R9.reuse, -R9 ;  /* 0x80000009091b7221 */ /* 0x040fe20000000000 */
[----:B------:R-:W-:Y:S01]  /*20d0*/  FADD R15, -R9, UR13 ;  /* 0x0000000d090f7e21 */ /* 0x000fe20008000100 */
[----:B------:R-:W-:Y:S01]  /*20e0*/  FMUL R11, R17, R40 ;  /* 0x00000028110b7220 */ /* 0x000fe20000400000 */
[----:B------:R-:W-:Y:S01]  /*20f0*/  FADD R24, R8, -R8 ;  /* 0x8000000808187221 */ /* 0x000fe20000000000 */
[----:B------:R-:W-:Y:S01]  /*2100*/  FMUL R0, R0, R27 ;  /* 0x0000001b00007220 */ /* 0x000fe20000400000 */
[----:B------:R-:W-:Y:S01]  /*2110*/  BSSY.RECONVERGENT B2, `(.L_x_41) ;  /* 0x0000021000027945 */ /* 0x000fe20003800200 */
[----:B------:R-:W-:Y:S01]  /*2120*/  FFMA R11, R16, R31, R11 ;  /* 0x0000001f100b7223 */ /* 0x000fe2000000000b */
[----:B------:R-:W-:Y:S02]  /*2130*/  HFMA2 R26, -RZ, RZ, 0, 0 ;  /* 0x00000000ff1a7431 */ /* 0x000fe400000001ff */
[----:B------:R-:W-:Y:S01]  /*2140*/  FFMA R15, R15, R24, -R0 ;  /* 0x000000180f0f7223 */ /* 0x000fe20000000800 */
[----:B------:R-:W-:Y:S01]  /*2150*/  HFMA2 R0, -RZ, RZ, 0, 0 ;  /* 0x00000000ff007431 */ /* 0x000fe200000001ff */
[----:B------:R-:W-:-:S02]  /*2160*/  MOV R24, RZ ;  /* 0x000000ff00187202 */ /* 0x000fc40000000f00 */
[----:B------:R-:W-:Y:S01]  /*2170*/  FFMA R38, R18, R15, R11 ;  /* 0x0000000f12267223 */ /* 0x000fe2000000000b */
[----:B------:R-:W-:-:S04]  /*2180*/  IMAD.MOV.U32 R11, RZ, RZ, RZ ;  /* 0x000000ffff0b7224 */ /* 0x000fc800078e00ff */
[----:B------:R-:W-:-:S13]  /*2190*/  FSETP.NEU.AND P0, PT, R38, RZ, PT ;  /* 0x000000ff2600720b */ /* 0x000fda0003f0d000 */
[----:B------:R-:W-:Y:S05]  /*21a0*/  @!P0 BRA `(.L_x_42) ;  /* 0x00000000005c8947 */ /* 0x000fea0003800000 */
[----:B------:R-:W-:Y:S01]  /*21b0*/  FMUL R11, R9, R40 ;  /* 0x00000028090b7220 */ /* 0x000fe20000400000 */
[----:B------:R-:W0:Y:S01]  /*21c0*/  MUFU.RCP R27, R38 ;  /* 0x00000026001b7308 */ /* 0x000e220000001000 */
[----:B------:R-:W-:Y:S02]  /*21d0*/  BSSY.RECONVERGENT B3, `(.L_x_43) ;  /* 0x0000010000037945 */ /* 0x000fe40003800200 */
[----:B------:R-:W-:-:S04]  /*21e0*/  FFMA R0, R8, R31, R11 ;  /* 0x0000001f08007223 */ /* 0x000fc8000000000b */
        /* <DEDUP_REMOVED lines=13> */
[----:B------:R-:W-:-:S07]  /*22c0*/  MOV R27, R0 ;  /* 0x00000000001b7202 */ /* 0x000fce0000000f00 */
.L_x_44:
[----:B------:R-:W-:Y:S05]  /*22d0*/  BSYNC.RECONVERGENT B3 ;  /* 0x0000000000037941 */ /* 0x000fea0003800200 */
.L_x_43:
[----:B------:R-:W-:Y:S02]  /*22e0*/  HFMA2 R26, -RZ, RZ, 1.875, 0 ;  /* 0x3f800000ff1a7431 */ /* 0x000fe400000001ff */
[-C--:B------:R-:W-:Y:S01]  /*22f0*/  FFMA R0, R16, R27.reuse, R20 ;  /* 0x0000001b10007223 */ /* 0x080fe20000000014 */
[-C--:B------:R-:W-:Y:S01]  /*2300*/  FFMA R11, R17, R27.reuse, R21 ;  /* 0x0000001b110b7223 */ /* 0x080fe20000000015 */
[----:B------:R-:W-:-:S07]  /*2310*/  FFMA R24, R18, R27, R22 ;  /* 0x0000001b12187223 */ /* 0x000fce0000000016 */
.L_x_42:
[----:B------:R-:W-:Y:S05]  /*2320*/  BSYNC.RECONVERGENT B2 ;  /* 0x0000000000027941 */ /* 0x000fea0003800200 */
.L_x_41:
        /* <DEDUP_REMOVED lines=9> */
[----:B------:R-:W-:-:S05]  /*23c0*/  VIADD R0, R25, 0xffffffff ;  /* 0xffffffff19007836 */ /* 0x000fca0000000000 */
[----:B------:R-:W-:-:S04]  /*23d0*/  SHF.L.U32 R0, R0, 0x4, RZ ;  /* 0x0000000400007819 */ /* 0x000fc800000006ff */
[C---:B------:R-:W-:Y:S02]  /*23e0*/  ISETP.EQ.AND P1, PT, R0.reuse, RZ, PT ;  /* 0x000000ff0000720c */ /* 0x040fe40003f22270 */
[----:B------:R-:W-:-:S11]  /*23f0*/  ISETP.EQ.AND P2, PT, R0, 0x10, PT ;  /* 0x000000100000780c */ /* 0x000fd60003f42270 */
[----:B------:R-:W-:Y:S02]  /*2400*/  @P1 MOV R0, R2 ;  /* 0x0000000200001202 */ /* 0x000fe40000000f00 */
[----:B------:R-:W-:-:S04]  /*2410*/  @P2 MOV R0, R5 ;  /* 0x0000000500002202 */ /* 0x000fc80000000f00 */
[----:B------:R-:W-:-:S13]  /*2420*/  FSETP.NEU.AND P0, PT, R0, R15, PT ;  /* 0x0000000f0000720b */ /* 0x000fda0003f0d000 */
[----:B------:R-:W-:Y:S05]  /*2430*/  @P0 BRA `(.L_x_48) ;  /* 0x0000000000200947 */ /* 0x000fea0003800000 */
[----:B------:R-:W-:Y:S01]  /*2440*/  @P1 MOV R0, R3 ;  /* 0x0000000300001202 */ /* 0x000fe20000000f00 */
[----:B------:R-:W-:-:S05]  /*2450*/  @P2 IMAD.MOV.U32 R0, RZ, RZ, R6 ;  /* 0x000000ffff002224 */ /* 0x000fca00078e0006 */
[----:B------:R-:W-:-:S13]  /*2460*/  FSETP.NEU.AND P0, PT, R0, R11, PT ;  /* 0x0000000b0000720b */ /* 0x000fda0003f0d000 */
[----:B------:R-:W-:Y:S05]  /*2470*/  @P0 BRA `(.L_x_48) ;  /* 0x0000000000100947 */ /* 0x000fea0003800000 */
[----:B------:R-:W-:Y:S02]  /*2480*/  @P1 MOV R0, R4 ;  /* 0x0000000400001202 */ /* 0x000fe40000000f00 */
[----:B------:R-:W-:-:S04]  /*2490*/  @P2 MOV R0, R7 ;  /* 0x0000000700002202 */ /* 0x000fc80000000f00 */
[----:B------:R-:W-:-:S13]  /*24a0*/  FSETP.NEU.AND P0, PT, R0, R27, PT ;  /* 0x0000001b0000720b */ /* 0x000fda0003f0d000 */
[----:B------:R-:W-:Y:S05]  /*24b0*/  @!P0 BRA `(.L_x_46) ;  /* 0x00000000003c8947 */ /* 0x000fea0003800000 */
.L_x_48:
[C---:B------:R-:W-:Y:S02]  /*24c0*/  SHF.L.U32 R0, R25.reuse, 0x4, RZ ;  /* 0x0000000419007819 */ /* 0x040fe400000006ff */
[----:B------:R-:W-:Y:S02]  /*24d0*/  IADD3 R25, PT, PT, R25, 0x1, RZ ;  /* 0x0000000119197810 */ /* 0x000fe40007ffe0ff */
[C---:B------:R-:W-:Y:S02]  /*24e0*/  ISETP.EQ.AND P0, PT, R0.reuse, RZ, PT ;  /* 0x000000ff0000720c */ /* 0x040fe40003f02270 */
[----:B------:R-:W-:-:S11]  /*24f0*/  ISETP.EQ.AND P1, PT, R0, 0x10, PT ;  /* 0x000000100000780c */ /* 0x000fd60003f22270 */
[----:B------:R-:W-:Y:S01]  /*2500*/  @P0 IMAD.MOV.U32 R2, RZ, RZ, R15 ;  /* 0x000000ffff020224 */ /* 0x000fe200078e000f */
[----:B------:R-:W-:Y:S01]  /*2510*/  @P0 MOV R3, R11 ;  /* 0x0000000b00030202 */ /* 0x000fe20000000f00 */
[----:B------:R-:W-:Y:S01]  /*2520*/  @P1 IMAD.MOV.U32 R7, RZ, RZ, R27 ;  /* 0x000000ffff071224 */ /* 0x000fe200078e001b */
[----:B------:R-:W-:Y:S02]  /*2530*/  @P1 MOV R5, R15 ;  /* 0x0000000f00051202 */ /* 0x000fe40000000f00 */
[----:B------:R-:W-:Y:S02]  /*2540*/  @P1 MOV R6, R11 ;  /* 0x0000000b00061202 */ /* 0x000fe40000000f00 */
[----:B------:R-:W-:Y:S01]  /*2550*/  @P0 MOV R4, R27 ;  /* 0x0000001b00040202 */ /* 0x000fe20000000f00 */
[----:B------:R-:W-:Y:S06]  /*2560*/  BRA `(.L_x_46) ;  /* 0x0000000000107947 */ /* 0x000fec0003800000 */
.L_x_47:
[----:B------:R-:W-:Y:S01]  /*2570*/  HFMA2 R25, -RZ, RZ, 0, 5.9604644775390625e-08 ;  /* 0x00000001ff197431 */ /* 0x000fe200000001ff */
[----:B------:R-:W-:Y:S02]  /*2580*/  MOV R2, R15 ;  /* 0x0000000f00027202 */ /* 0x000fe40000000f00 */
[----:B------:R-:W-:Y:S02]  /*2590*/  MOV R3, R11 ;  /* 0x0000000b00037202 */ /* 0x000fe40000000f00 */
[----:B------:R-:W-:-:S07]  /*25a0*/  MOV R4, R27 ;  /* 0x0000001b00047202 */ /* 0x000fce0000000f00 */
.L_x_46:
[----:B------:R-:W-:Y:S05]  /*25b0*/  BSYNC.RECONVERGENT B0 ;  /* 0x0000000000007941 */ /* 0x000fea0003800200 */
.L_x_45:
[----:B------:R-:W-:Y:S01]  /*25c0*/  FADD R0, R30, -UR15 ;  /* 0x8000000f1e007e21 */ /* 0x000fe20008000000 */
[----:B------:R-:W-:Y:S01]  /*25d0*/  FADD R31, -R9, R13 ;  /* 0x0000000d091f7221 */ /* 0x000fe20000000100 */
[----:B------:R-:W-:Y:S01]  /*25e0*/  FADD R27, -R8, R12 ;  /* 0x0000000c081b7221 */ /* 0x000fe20000000100 */
[----:B------:R-:W-:Y:S01]  /*25f0*/  FADD R24, R14, -UR15 ;  /* 0x8000000f0e187e21 */ /* 0x000fe20008000000 */
[-C--:B------:R-:W-:Y:S01]  /*2600*/  FMUL R13, R16, R0.reuse ;  /* 0x00000000100d7220 */ /* 0x080fe20000400000 */
[C---:B------:R-:W-:Y:S01]  /*2610*/  FMUL R12, R18.reuse, R31 ;  /* 0x0000001f120c7220 */ /* 0x040fe20000400000 */
[CC--:B------:R-:W-:Y:S01]  /*2620*/  FMUL R33, R17.reuse, R27.reuse ;  /* 0x0000001b11217220 */ /* 0x0c0fe20000400000 */
[----:B------:R-:W-:Y:S01]  /*2630*/  UMOV UR18, 0x9abcaf48 ;  /* 0x9abcaf4800127882 */ /* 0x000fe20000000000 */
[----:B------:R-:W-:Y:S01]  /*2640*/  FFMA R13, R18, R27, -R13 ;  /* 0x0000001b120d7223 */ /* 0x000fe2000000080d */
[----:B------:R-:W-:Y:S01]  /*2650*/  FFMA R12, R17, R0, -R12 ;  /* 0x00000000110c7223 */ /* 0x000fe2000000080c */
[----:B------:R-:W-:Y:S01]  /*2660*/  FFMA R33, R16, R31, -R33 ;  /* 0x0000001f10217223 */ /* 0x000fe20000000821 */
[----:B------:R-:W-:Y:S01]  /*2670*/  UMOV UR19, 0x3e7ad7f2 ;  /* 0x3e7ad7f200137882 */ /* 0x000fe20000000000 */
[----:B------:R-:W-:Y:S01]  /*2680*/  FMUL R26, R31, R13 ;  /* 0x0000000d1f1a7220 */ /* 0x000fe20000400000 */
[----:B------:R-:W-:Y:S01]  /*2690*/  BSSY.RECONVERGENT B1, `(.L_x_49) ;  /* 0x000002f000017945 */ /* 0x000fe20003800200 */
[----:B------:R-:W-:-:S02]  /*26a0*/  PLOP3.LUT P3, PT, PT, PT, PT, 0x8, 0x80 ;  /* 0x000000000080781c */ /* 0x000fc40003f6e170 */
[C---:B------:R-:W-:Y:S01]  /*26b0*/  FFMA R11, R27.reuse, R12, R26 ;  /* 0x0000000c1b0b7223 */ /* 0x040fe2000000001a */
[----:B------:R-:W-:-:S03]  /*26c0*/  FMUL R26, R27, R0 ;  /* 0x000000001b1a7220 */ /* 0x000fc60000400000 */
[----:B------:R-:W-:-:S04]  /*26d0*/  FFMA R32, R24, R33, R11 ;  /* 0x0000002118207223 */ /* 0x000fc8000000000b */
[----:B------:R-:W0:Y:S02]  /*26e0*/  F2F.F64.F32 R14, |R32| ;  /* 0x40000020000e7310 */ /* 0x000e240000201800 */
[----:B0-----:R-:W-:Y:S01]  /*26f0*/  DSETP.GEU.AND P0, PT, R14, UR18, PT ;  /* 0x000000120e007e2a */ /* 0x001fe2000bf0e000 */
[----:B------:R-:W-:-:S04]  /*2700*/  FMUL R14, R31, R24 ;  /* 0x000000181f0e7220 */ /* 0x000fc80000400000 */
[----:B------:R-:W-:Y:S01]  /*2710*/  FFMA R37, R31, R0, -R14 ;  /* 0x000000001f257223 */ /* 0x000fe2000000080e */
[----:B------:R-:W-:-:S08]  /*2720*/  FFMA R14, R27, R24, -R26 ;  /* 0x000000181b0e7223 */ /* 0x000fd0000000081a */
        /* <DEDUP_REMOVED lines=10> */
.L_x_52:
[----:B------:R-:W0:Y:S02]  /*27d0*/  MUFU.RCP R15, R32 ;  /* 0x00000020000f7308 */ /* 0x000e240000001000 */
[----:B0-----:R-:W-:-:S04]  /*27e0*/  FFMA R0, R32, R15, -1 ;  /* 0xbf80000020007423 */ /* 0x001fc8000000000f */
[----:B------:R-:W-:-:S04]  /*27f0*/  FADD.FTZ R0, -R0, -RZ ;  /* 0x800000ff00007221 */ /* 0x000fc80000010100 */
[----:B------:R-:W-:-:S07]  /*2800*/  FFMA R15, R15, R0, R15 ;  /* 0x000000000f0f7223 */ /* 0x000fce000000000f */
.L_x_53:
[----:B------:R-:W-:Y:S05]  /*2810*/  BSYNC.RECONVERGENT B2 ;  /* 0x0000000000027941 */ /* 0x000fea0003800200 */
.L_x_51:
        /* <DEDUP_REMOVED lines=12> */
[-C--:B------:R-:W-:Y:S01]  /*28e0*/  FMUL R24, R24, R35.reuse ;  /* 0x0000002318187220 */ /* 0x080fe20000400000 */
[----:B------:R-:W-:-:S03]  /*28f0*/  FFMA R35, R31, R35, -R0 ;  /* 0x000000231f237223 */ /* 0x000fc60000000800 */
[----:B------:R-:W-:-:S04]  /*2900*/  FFMA R24, R27, R32, -R24 ;  /* 0x000000201b187223 */ /* 0x000fc80000000818 */
[----:B------:R-:W-:-:S04]  /*2910*/  FMUL R39, R17, R24 ;  /* 0x0000001811277220 */ /* 0x000fc80000400000 */
[----:B------:R-:W-:-:S04]  /*2920*/  FFMA R11, R16, R11, R39 ;  /* 0x0000000b100b7223 */ /* 0x000fc80000000027 */
[----:B------:R-:W-:-:S04]  /*2930*/  FFMA R0, R18, R35, R11 ;  /* 0x0000002312007223 */ /* 0x000fc8000000000b */
[----:B------:R-:W-:-:S04]  /*2940*/  FMUL R0, R0, R15 ;  /* 0x0000000f00007220 */ /* 0x000fc80000400000 */
[----:B------:R-:W-:-:S05]  /*2950*/  FADD R11, R41, R0 ;  /* 0x00000000290b7221 */ /* 0x000fca0000000000 */
[----:B------:R-:W-:-:S04]  /*2960*/  FSETP.GT.AND P3, PT, R11, 1, PT ;  /* 0x3f8000000b00780b */ /* 0x000fc80003f64000 */
[----:B------:R-:W-:-:S13]  /*2970*/  FSETP.GEU.AND P3, PT, R0, RZ, !P3 ;  /* 0x000000ff0000720b */ /* 0x000fda0005f6e000 */
.L_x_50:
[----:B------:R-:W-:Y:S05]  /*2980*/  BSYNC.RECONVERGENT B1 ;  /* 0x0000000000017941 */ /* 0x000fea0003800200 */
.L_x_49:
[----:B------:R-:W-:Y:S01]  /*2990*/  FMUL R11, R17, R14 ;  /* 0x0000000e110b7220 */ /* 0x000fe20000400000 */
[----:B------:R-:W-:Y:S01]  /*29a0*/  FMUL R0, R27, R31 ;  /* 0x0000001f1b007220 */ /* 0x000fe20000400000 */
[----:B------:R-:W-:Y:S01]  /*29b0*/  BSSY.RECONVERGENT B2, `(.L_x_54) ;  /* 0x0000020000027945 */ /* 0x000fe20003800200 */
[----:B------:R-:W-:Y:S02]  /*29c0*/  HFMA2 R26, -RZ, RZ, 0, 0 ;  /* 0x00000000ff1a7431 */ /* 0x000fe400000001ff */
[----:B------:R-:W-:Y:S01]  /*29d0*/  FFMA R11, R16, R37, R11 ;  /* 0x00000025100b7223 */ /* 0x000fe2000000000b */
[----:B------:R-:W-:Y:S01]  /*29e0*/  FADD R15, R0, -R0 ;  /* 0x80000000000f7221 */ /* 0x000fe20000000000 */
[----:B------:R-:W-:-:S03]  /*29f0*/  HFMA2 R0, -RZ, RZ, 0, 0 ;  /* 0x00000000ff007431 */ /* 0x000fc600000001ff */
[----:B------:R-:W-:Y:S01]  /*2a00*/  FFMA R24, R18, R15, R11 ;  /* 0x0000000f12187223 */ /* 0x000fe2000000000b */
[----:B------:R-:W-:-:S04]  /*2a10*/  MOV R11, RZ ;  /* 0x000000ff000b7202 */ /* 0x000fc80000000f00 */
        /* <DEDUP_REMOVED lines=17> */
[----:B------:R-:W-:Y:S01]  /*2b30*/  IMAD.MOV.U32 R38, RZ, RZ, R24 ;  /* 0x000000ffff267224 */ /* 0x000fe200078e0018 */
[----:B------:R-:W-:-:S07]  /*2b40*/  MOV R32, 0x2b60 ;  /* 0x00002b6000207802 */ /* 0x000fce0000000f00 */
[----:B------:R-:W-:Y:S05]  /*2b50*/  CALL.REL.NOINC `($__internal_2_$__cuda_sm3x_div_rn_noftz_f32_slowpath) ;  /* 0x0000002800487944 */ /* 0x000fea0003c00000 */
[----:B------:R-:W-:-:S07]  /*2b60*/  MOV R35, R0 ;  /* 0x0000000000237202 */ /* 0x000fce0000000f00 */
.L_x_57:
[----:B------:R-:W-:Y:S05]  /*2b70*/  BSYNC.RECONVERGENT B3 ;  /* 0x0000000000037941 */ /* 0x000fea0003800200 */
.L_x_56:
[-C--:B------:R-:W-:Y:S01]  /*2b80*/  FFMA R0, R16, R35.reuse, R20 ;  /* 0x0000002310007223 */ /* 0x080fe20000000014 */
[-C--:B------:R-:W-:Y:S01]  /*2b90*/  FFMA R11, R17, R35.reuse, R21 ;  /* 0x00000023110b7223 */ /* 0x080fe20000000015 */
[----:B------:R-:W-:-:S07]  /*2ba0*/  FFMA R26, R18, R35, R22 ;  /* 0x00000023121a7223 */ /* 0x000fce0000000016 */
.L_x_55:
[----:B------:R-:W-:Y:S05]  /*2bb0*/  BSYNC.RECONVERGENT B2 ;  /* 0x0000000000027941 */ /* 0x000fea0003800200 */
.L_x_54:
[----:B------:R-:W-:Y:S01]  /*2bc0*/  FSETP.EQ.OR P0, PT, R24, RZ, !P3 ;  /* 0x000000ff1800720b */ /* 0x000fe20005f02400 */
[----:B------:R-:W-:Y:S01]  /*2bd0*/  BSSY.RECONVERGENT B0, `(.L_x_58) ;  /* 0x0000026000007945 */ /* 0x000fe20003800200 */
[----:B------:R-:W-:Y:S02]  /*2be0*/  FSEL R15, R0, RZ, P3 ;  /* 0x000000ff000f7208 */ /* 0x000fe40001800000 */
[----:B------:R-:W-:Y:S02]  /*2bf0*/  FSEL R11, R11, RZ, P3 ;  /* 0x000000ff0b0b7208 */ /* 0x000fe40001800000 */
[----:B------:R-:W-:-:S07]  /*2c00*/  FSEL R35, R26, RZ, P3 ;  /* 0x000000ff1a237208 */ /* 0x000fce0001800000 */
[----:B------:R-:W-:Y:S05]  /*2c10*/  @P0 BRA `(.L_x_59) ;  /* 0x0000000000840947 */ /* 0x000fea0003800000 */
        /* <DEDUP_REMOVED lines=18> */
.L_x_61:
        /* <DEDUP_REMOVED lines=11> */
.L_x_60:
[----:B------:R-:W-:Y:S01]  /*2df0*/  HFMA2 R25, -RZ, RZ, 0, 5.9604644775390625e-08 ;  /* 0x00000001ff197431 */ /* 0x000fe200000001ff */
[----:B------:R-:W-:Y:S01]  /*2e00*/  MOV R2, R15 ;  /* 0x0000000f00027202 */ /* 0x000fe20000000f00 */
[----:B------:R-:W-:Y:S01]  /*2e10*/  IMAD.MOV.U32 R4, RZ, RZ, R35 ;  /* 0x000000ffff047224 */ /* 0x000fe200078e0023 */
[----:B------:R-:W-:-:S07]  /*2e20*/  MOV R3, R11 ;  /* 0x0000000b00037202 */ /* 0x000fce0000000f00 */
.L_x_59:
[----:B------:R-:W-:Y:S05]  /*2e30*/  BSYNC.RECONVERGENT B0 ;  /* 0x0000000000007941 */ /* 0x000fea0003800200 */
.L_x_58:
[----:B------:R-:W-:Y:S01]  /*2e40*/  FADD R24, R9, -R9 ;  /* 0x8000000909187221 */ /* 0x000fe20000000000 */
[----:B------:R-:W-:Y:S01]  /*2e50*/  FADD R14, R8, -R8 ;  /* 0x80000008080e7221 */ /* 0x000fe20000000000 */
[----:B------:R-:W-:Y:S01]  /*2e60*/  UMOV UR18, 0x9abcaf48 ;  /* 0x9abcaf4800127882 */ /* 0x000fe20000000000 */
[----:B------:R-:W-:Y:S01]  /*2e70*/  UMOV UR19, 0x3e7ad7f2 ;  /* 0x3e7ad7f200137882 */ /* 0x000fe20000000000 */
[-C--:B------:R-:W-:Y:S01]  /*2e80*/  FMUL R11, R13, R24.reuse ;  /* 0x000000180d0b7220 */ /* 0x080fe20000400000 */
[----:B------:R-:W-:Y:S01]  /*2e90*/  FADD R38, R30, -UR15 ;  /* 0x8000000f1e267e21 */ /* 0x000fe20008000000 */
[----:B------:R-:W-:Y:S01]  /*2ea0*/  FMUL R0, R27, R24 ;  /* 0x000000181b007220 */ /* 0x000fe20000400000 */
[----:B------:R-:W-:Y:S01]  /*2eb0*/  BSSY.RECONVERGENT B1, `(.L_x_62) ;  /* 0x0000030000017945 */ /* 0x000fe20003800200 */
[----:B------:R-:W-:Y:S01]  /*2ec0*/  FFMA R11, R12, R14, R11 ;  /* 0x0000000e0c0b7223 */ /* 0x000fe2000000000b */
[----:B------:R-:W-:-:S03]  /*2ed0*/  PLOP3.LUT P3, PT, PT, PT, PT, 0x8, 0x80 ;  /* 0x000000000080781c */ /* 0x000fc60003f6e170 */
[----:B------:R-:W-:Y:S01]  /*2ee0*/  FFMA R32, R34, R33, R11 ;  /* 0x0000002122207223 */ /* 0x000fe2000000000b */
[----:B------:R-:W-:-:S03]  /*2ef0*/  FMUL R11, R38, R14 ;  /* 0x0000000e260b7220 */ /* 0x000fc60000400000 */
[----:B------:R-:W0:Y:S01]  /*2f00*/  F2F.F64.F32 R36, |R32| ;  /* 0x4000002000247310 */ /* 0x000e220000201800 */
[C---:B------:R-:W-:Y:S01]  /*2f10*/  FFMA R26, R34.reuse, R27, -R11 ;  /* 0x0000001b221a7223 */ /* 0x040fe2000000080b */
[----:B------:R-:W-:Y:S01]  /*2f20*/  FMUL R27, R34, R31 ;  /* 0x0000001f221b7220 */ /* 0x000fe20000400000 */
[----:B------:R-:W-:-:S03]  /*2f30*/  FFMA R31, R31, R14, -R0 ;  /* 0x0000000e1f1f7223 */ /* 0x000fc60000000800 */
[----:B------:R-:W-:Y:S01]  /*2f40*/  FFMA R27, R38, R24, -R27 ;  /* 0x00000018261b7223 */ /* 0x000fe2000000081b */
        /* <DEDUP_REMOVED lines=11> */
.L_x_65:
[----:B------:R-:W0:Y:S02]  /*3000*/  MUFU.RCP R15, R32 ;  /* 0x00000020000f7308 */ /* 0x000e240000001000 */
[----:B0-----:R-:W-:-:S04]  /*3010*/  FFMA R0, R32, R15, -1 ;  /* 0xbf80000020007423 */ /* 0x001fc8000000000f */
[----:B------:R-:W-:-:S04]  /*3020*/  FADD.FTZ R0, -R0, -RZ ;  /* 0x800000ff00007221 */ /* 0x000fc80000010100 */
[----:B------:R-:W-:-:S07]  /*3030*/  FFMA R15, R15, R0, R15 ;  /* 0x000000000f0f7223 */ /* 0x000fce000000000f */
.L_x_66:
[----:B------:R-:W-:Y:S05]  /*3040*/  BSYNC.RECONVERGENT B2 ;  /* 0x0000000000027941 */ /* 0x000fea0003800200 */
.L_x_64:
        /* <DEDUP_REMOVED lines=11> */
[----:B------:R-:W-:Y:S01]  /*3100*/  FFMA R0, R14, R39, -R13 ;  /* 0x000000270e007223 */ /* 0x000fe2000000080d */
        /* <DEDUP_REMOVED lines=10> */
.L_x_63:
[----:B------:R-:W-:Y:S05]  /*31b0*/  BSYNC.RECONVERGENT B1 ;  /* 0x0000000000017941 */ /* 0x000fea0003800200 */
.L_x_62:
[----:B------:R-:W-:Y:S01]  /*31c0*/  FMUL R11, R17, R26 ;  /* 0x0000001a110b7220 */ /* 0x000fe20000400000 */
[----:B------:R-:W-:Y:S01]  /*31d0*/  BSSY.RECONVERGENT B2, `(.L_x_67) ;  /* 0x000001f000027945 */ /* 0x000fe20003800200 */
[----:B------:R-:W-:Y:S01]  /*31e0*/  HFMA2 R0, -RZ, RZ, 0, 0 ;  /* 0x00000000ff007431 */ /* 0x000fe200000001ff */
[----:B------:R-:W-:Y:S01]  /*31f0*/  MOV R13, RZ ;  /* 0x000000ff000d7202 */ /* 0x000fe20000000f00 */
[----:B------:R-:W-:-:S04]  /*3200*/  FFMA R11, R16, R27, R11 ;  /* 0x0000001b100b7223 */ /* 0x000fc8000000000b */
        /* <DEDUP_REMOVED lines=22> */
[----:B------:R-:W-:-:S07]  /*3370*/  MOV R9, R0 ;  /* 0x0000000000097202 */ /* 0x000fce0000000f00 */
.L_x_70:
[----:B------:R-:W-:Y:S05]  /*3380*/  BSYNC.RECONVERGENT B3 ;  /* 0x0000000000037941 */ /* 0x000fea0003800200 */
.L_x_69:
[-C--:B------:R-:W-:Y:S01]  /*3390*/  FFMA R0, R16, R9.reuse, R20 ;  /* 0x0000000910007223 */ /* 0x080fe20000000014 */
[-C--:B------:R-:W-:Y:S01]  /*33a0*/  FFMA R11, R17, R9.reuse, R21 ;  /* 0x00000009110b7223 */ /* 0x080fe20000000015 */
[----:B------:R-:W-:-:S07]  /*33b0*/  FFMA R13, R18, R9, R22 ;  /* 0x00000009120d7223 */ /* 0x000fce0000000016 */
.L_x_68:
[----:B------:R-:W-:Y:S05]  /*33c0*/  BSYNC.RECONVERGENT B2 ;  /* 0x0000000000027941 */ /* 0x000fea0003800200 */
.L_x_67:
        /* <DEDUP_REMOVED lines=8> */
[----:B------:R-:W-:-:S05]  /*3450*/  IADD3 R0, PT, PT, R25, -0x1, RZ ;  /* 0xffffffff19007810 */ /* 0x000fca0007ffe0ff */
[----:B------:R-:W-:-:S05]  /*3460*/  IMAD.SHL.U32 R0, R0, 0x10, RZ ;  /* 0x0000001000007824 */ /* 0x000fca00078e00ff */
[C---:B------:R-:W-:Y:S02]  /*3470*/  ISETP.EQ.AND P1, PT, R0.reuse, RZ, PT ;  /* 0x000000ff0000720c */ /* 0x040fe40003f22270 */
[----:B------:R-:W-:-:S11]  /*3480*/  ISETP.EQ.AND P2, PT, R0, 0x10, PT ;  /* 0x000000100000780c */ /* 0x000fd60003f42270 */
[----:B------:R-:W-:Y:S02]  /*3490*/  @P1 MOV R0, R2 ;  /* 0x0000000200001202 */ /* 0x000fe40000000f00 */
[----:B------:R-:W-:-:S04]  /*34a0*/  @P2 MOV R0, R5 ;  /* 0x0000000500002202 */ /* 0x000fc80000000f00 */
[----:B------:R-:W-:-:S13]  /*34b0*/  FSETP.NEU.AND P0, PT, R0, R9, PT ;  /* 0x000000090000720b */ /* 0x000fda0003f0d000 */
[----:B------:R-:W-:Y:S05]  /*34c0*/  @P0 BRA `(.L_x_74) ;  /* 0x0000000000200947 */ /* 0x000fea0003800000 */
[----:B------:R-:W-:Y:S02]  /*34d0*/  @P1 MOV R0, R3 ;  /* 0x0000000300001202 */ /* 0x000fe40000000f00 */
[----:B------:R-:W-:-:S04]  /*34e0*/  @P2 MOV R0, R6 ;  /* 0x0000000600002202 */ /* 0x000fc80000000f00 */
[----:B------:R-:W-:-:S13]  /*34f0*/  FSETP.NEU.AND P0, PT, R0, R11, PT ;  /* 0x0000000b0000720b */ /* 0x000fda0003f0d000 */
[----:B------:R-:W-:Y:S05]  /*3500*/  @P0 BRA `(.L_x_74) ;  /* 0x0000000000100947 */ /* 0x000fea0003800000 */
[----:B------:R-:W-:Y:S01]  /*3510*/  @P1 IMAD.MOV.U32 R0, RZ, RZ, R4 ;  /* 0x000000ffff001224 */ /* 0x000fe200078e0004 */
[----:B------:R-:W-:-:S04]  /*3520*/  @P2 MOV R0, R7 ;  /* 0x0000000700002202 */ /* 0x000fc80000000f00 */
[----:B------:R-:W-:-:S13]  /*3530*/  FSETP.NEU.AND P0, PT, R0, R13, PT ;  /* 0x0000000d0000720b */ /* 0x000fda0003f0d000 */
[----:B------:R-:W-:Y:S05]  /*3540*/  @!P0 BRA `(.L_x_72) ;  /* 0x00000000003c8947 */ /* 0x000fea0003800000 */
.L_x_74:
[C---:B------:R-:W-:Y:S02]  /*3550*/  SHF.L.U32 R0, R25.reuse, 0x4, RZ ;  /* 0x0000000419007819 */ /* 0x040fe400000006ff */
[----:B------:R-:W-:Y:S02]  /*3560*/  IADD3 R25, PT, PT, R25, 0x1, RZ ;  /* 0x0000000119197810 */ /* 0x000fe40007ffe0ff */
[C---:B------:R-:W-:Y:S02]  /*3570*/  ISETP.EQ.AND P0, PT, R0.reuse, RZ, PT ;  /* 0x000000ff0000720c */ /* 0x040fe40003f02270 */
[----:B------:R-:W-:-:S11]  /*3580*/  ISETP.EQ.AND P1, PT, R0, 0x10, PT ;  /* 0x000000100000780c */ /* 0x000fd60003f22270 */
[----:B------:R-:W-:Y:S02]  /*3590*/  @P0 MOV R2, R9 ;  /* 0x0000000900020202 */ /* 0x000fe40000000f00 */
[----:B------:R-:W-:Y:S01]  /*35a0*/  @P1 IMAD.MOV.U32 R5, RZ, RZ, R9 ;  /* 0x000000ffff051224 */ /* 0x000fe200078e0009 */
[-C--:B------:R-:W-:Y:S02]  /*35b0*/  @P0 MOV R3, R11.reuse ;  /* 0x0000000b00030202 */ /* 0x080fe40000000f00 */
[----:B------:R-:W-:Y:S02]  /*35c0*/  @P1 MOV R6, R11 ;  /* 0x0000000b00061202 */ /* 0x000fe40000000f00 */
[-C--:B------:R-:W-:Y:S02]  /*35d0*/  @P0 MOV R4, R13.reuse ;  /* 0x0000000d00040202 */ /* 0x080fe40000000f00 */
[----:B------:R-:W-:Y:S01]  /*35e0*/  @P1 MOV R7, R13 ;  /* 0x0000000d00071202 */ /* 0x000fe20000000f00 */
[----:B------:R-:W-:Y:S06]  /*35f0*/  BRA `(.L_x_72) ;  /* 0x0000000000107947 */ /* 0x000fec0003800000 */
.L_x_73:
[----:B------:R-:W-:Y:S02]  /*3600*/  HFMA2 R25, -RZ, RZ, 0, 5.9604644775390625e-08 ;  /* 0x00000001ff197431 */ /* 0x000fe400000001ff */
[----:B------:R-:W-:Y:S01]  /*3610*/  IMAD.MOV.U32 R2, RZ, RZ, R9 ;  /* 0x000000ffff027224 */ /* 0x000fe200078e0009 */
[----:B------:R-:W-:Y:S02]  /*3620*/  MOV R3, R11 ;  /* 0x0000000b00037202 */ /* 0x000fe40000000f00 */
[----:B------:R-:W-:-:S07]  /*3630*/  MOV R4, R13 ;  /* 0x0000000d00047202 */ /* 0x000fce0000000f00 */
.L_x_72:
[----:B------:R-:W-:Y:S05]  /*3640*/  BSYNC.RECONVERGENT B0 ;  /* 0x0000000000007941 */ /* 0x000fea0003800200 */
.L_x_71:
[----:B------:R-:W-:Y:S01]  /*3650*/  FADD R27, R30, -UR14 ;  /* 0x8000000e1e1b7e21 */ /* 0x000fe20008000000 */
[----:B------:R-:W-:Y:S01]  /*3660*/  FMUL R0, R18, UR17 ;  /* 0x0000001112007c20 */ /* 0x000fe20008400000 */
[----:B------:R-:W-:Y:S01]  /*3670*/  UMOV UR18, 0x9abcaf48 ;  /* 0x9abcaf4800127882 */ /* 0x000fe20000000000 */
[----:B------:R-:W-:Y:S01]  /*3680*/  UMOV UR19, 0x3e7ad7f2 ;  /* 0x3e7ad7f200137882 */ /* 0x000fe20000000000 */
[-C--:B------:R-:W-:Y:S01]  /*3690*/  FMUL R9, R16, R27.reuse ;  /* 0x0000001b10097220 */ /* 0x080fe20000400000 */
[----:B------:R-:W-:Y:S01]  /*36a0*/  MOV R13, UR16 ;  /* 0x00000010000d7c02 */ /* 0x000fe20008000f00 */
[----:B------:R-:W-:Y:S01]  /*36b0*/  FMUL R12, R27, UR16 ;  /* 0x000000101b0c7c20 */ /* 0x000fe20008400000 */
[----:B------:R-:W-:Y:S01]  /*36c0*/  BSSY.RECONVERGENT B1, `(.L_x_75) ;  /* 0x0000033000017945 */ /* 0x000fe20003800200 */
[----:B------:R-:W-:Y:S01]  /*36d0*/  FFMA R8, R18, UR16, -R9 ;  /* 0x0000001012087c23 */ /* 0x000fe20008000809 */
[----:B------:R-:W-:Y:S01]  /*36e0*/  FFMA R9, R17, R27, -R0 ;  /* 0x0000001b11097223 */ /* 0x000fe20000000800 */
[----:B------:R-:W-:Y:S01]  /*36f0*/  FMUL R13, R13, UR17 ;  /* 0x000000110d0d7c20 */ /* 0x000fe20008400000 */
[----:B------:R-:W-:Y:S01]  /*3700*/  PLOP3.LUT P3, PT, PT, PT, PT, 0x8, 0x80 ;  /* 0x000000000080781c */ /* 0x000fe20003f6e170 */
[----:B------:R-:W-:Y:S01]  /*3710*/  FMUL R0, R8, UR17 ;  /* 0x0000001108007c20 */ /* 0x000fe20008400000 */
[----:B------:R-:W-:Y:S01]  /*3720*/  FFMA R12, R19, UR16, -R12 ;  /* 0x00000010130c7c23 */ /* 0x000fe2000800080c */
[----:B------:R-:W-:-:S02]  /*3730*/  FADD R13, R13, -R13 ;  /* 0x8000000d0d0d7221 */ /* 0x000fc40000000000 */
[----:B------:R-:W-:-:S04]  /*3740*/  FFMA R0, R9, UR16, R0 ;  /* 0x0000001009007c23 */ /* 0x000fc80008000000 */
[C---:B------:R-:W-:Y:S01]  /*3750*/  FFMA R14, R19.reuse, R10, R0 ;  /* 0x0000000a130e7223 */ /* 0x040fe20000000000 */
[----:B------:R-:W-:-:S03]  /*3760*/  FMUL R0, R19, UR17 ;  /* 0x0000001113007c20 */ /* 0x000fc60008400000 */
[----:B------:R-:W0:Y:S02]  /*3770*/  F2F.F64.F32 R30, |R14| ;  /* 0x4000000e001e7310 */ /* 0x000e240000201800 */
[----:B0-----:R-:W-:Y:S01]  /*3780*/  DSETP.GEU.AND P0, PT, R30, UR18, PT ;  /* 0x000000121e007e2a */ /* 0x001fe2000bf0e000 */
[----:B------:R-:W-:-:S13]  /*3790*/  FFMA R31, R27, UR17, -R0 ;  /* 0x000000111b1f7c23 */ /* 0x000fda0008000800 */
        /* <DEDUP_REMOVED lines=10> */
.L_x_78:
[----:B------:R-:W0:Y:S02]  /*3840*/  MUFU.RCP R15, R14 ;  /* 0x0000000e000f7308 */ /* 0x000e240000001000 */
[----:B0-----:R-:W-:-:S04]  /*3850*/  FFMA R0, R14, R15, -1 ;  /* 0xbf8000000e007423 */ /* 0x001fc8000000000f */
[----:B------:R-:W-:-:S04]  /*3860*/  FADD.FTZ R0, -R0, -RZ ;  /* 0x800000ff00007221 */ /* 0x000fc80000010100 */
[----:B------:R-:W-:-:S07]  /*3870*/  FFMA R15, R15, R0, R15 ;  /* 0x000000000f0f7223 */ /* 0x000fce000000000f */
.L_x_79:
[----:B------:R-:W-:Y:S05]  /*3880*/  BSYNC.RECONVERGENT B2 ;  /* 0x0000000000027941 */ /* 0x000fea0003800200 */
.L_x_77:
[----:B------:R-:W-:Y:S01]  /*3890*/  FADD R33, R21, -UR13 ;  /* 0x8000000d15217e21 */ /* 0x000fe20008000000 */
[----:B------:R-:W-:Y:S01]  /*38a0*/  FADD R24, R20, -UR12 ;  /* 0x8000000c14187e21 */ /* 0x000fe20008000000 */
        /* <DEDUP_REMOVED lines=8> */
[----:B------:R-:W-:-:S03]  /*3930*/  FMUL R0, R14, UR17 ;  /* 0x000000110e007c20 */ /* 0x000fc60008400000 */
[----:B------:R-:W-:Y:S01]  /*3940*/  FFMA R14, R14, UR16, -R11 ;  /* 0x000000100e0e7c23 */ /* 0x000fe2000800080b */
[----:B------:R-:W-:Y:S01]  /*3950*/  FMUL R11, R33, UR16 ;  /* 0x00000010210b7c20 */ /* 0x000fe20008400000 */
[----:B------:R-:W-:Y:S02]  /*3960*/  FFMA R19, R19, R33, -R0 ;  /* 0x0000002113137223 */ /* 0x000fe40000000800 */
[----:B------:R-:W-:Y:S01]  /*3970*/  FMUL R33, R17, R14 ;  /* 0x0000000e11217220 */ /* 0x000fe20000400000 */
[----:B------:R-:W-:-:S03]  /*3980*/  FFMA R11, R24, UR17, -R11 ;  /* 0x00000011180b7c23 */ /* 0x000fc6000800080b */
[----:B------:R-:W-:-:S04]  /*3990*/  FFMA R19, R16, R19, R33 ;  /* 0x0000001310137223 */ /* 0x000fc80000000021 */
[----:B------:R-:W-:-:S04]  /*39a0*/  FFMA R0, R18, R11, R19 ;  /* 0x0000000b12007223 */ /* 0x000fc80000000013 */
[----:B------:R-:W-:-:S04]  /*39b0*/  FMUL R0, R0, R15 ;  /* 0x0000000f00007220 */ /* 0x000fc80000400000 */
[----:B------:R-:W-:-:S05]  /*39c0*/  FADD R11, R35, R0 ;  /* 0x00000000230b7221 */ /* 0x000fca0000000000 */
[----:B------:R-:W-:-:S04]  /*39d0*/  FSETP.GT.AND P3, PT, R11, 1, PT ;  /* 0x3f8000000b00780b */ /* 0x000fc80003f64000 */
[----:B------:R-:W-:-:S13]  /*39e0*/  FSETP.GEU.AND P3, PT, R0, RZ, !P3 ;  /* 0x000000ff0000720b */ /* 0x000fda0005f6e000 */
.L_x_76:
[----:B------:R-:W-:Y:S05]  /*39f0*/  BSYNC.RECONVERGENT B1 ;  /* 0x0000000000017941 */ /* 0x000fea0003800200 */
.L_x_75:
[----:B------:R-:W-:Y:S01]  /*3a00*/  FMUL R11, R17, R12 ;  /* 0x0000000c110b7220 */ /* 0x000fe20000400000 */
[----:B------:R-:W-:Y:S01]  /*3a10*/  BSSY.RECONVERGENT B2, `(.L_x_80) ;  /* 0x000001f000027945 */ /* 0x000fe20003800200 */
[----:B------:R-:W-:Y:S02]  /*3a20*/  HFMA2 R0, -RZ, RZ, 0, 0 ;  /* 0x00000000ff007431 */ /* 0x000fe400000001ff */
[----:B------:R-:W-:Y:S01]  /*3a30*/  FFMA R11, R16, R31, R11 ;  /* 0x0000001f100b7223 */ /* 0x000fe2000000000b */
[----:B------:R-:W-:-:S03]  /*3a40*/  HFMA2 R15, -RZ, RZ, 0, 0 ;  /* 0x00000000ff0f7431 */ /* 0x000fc600000001ff */
        /* <DEDUP_REMOVED lines=23> */
.L_x_83:
[----:B------:R-:W-:Y:S05]  /*3bc0*/  BSYNC.RECONVERGENT B3 ;  /* 0x0000000000037941 */ /* 0x000fea0003800200 */
.L_x_82:
[-C--:B------:R-:W-:Y:S01]  /*3bd0*/  FFMA R0, R16, R15.reuse, R20 ;  /* 0x0000000f10007223 */ /* 0x080fe20000000014 */
[-C--:B------:R-:W-:Y:S01]  /*3be0*/  FFMA R11, R17, R15.reuse, R21 ;  /* 0x0000000f110b7223 */ /* 0x080fe20000000015 */
[----:B------:R-:W-:-:S07]  /*3bf0*/  FFMA R15, R18, R15, R22 ;  /* 0x0000000f120f7223 */ /* 0x000fce0000000016 */
.L_x_81:
[----:B------:R-:W-:Y:S05]  /*3c00*/  BSYNC.RECONVERGENT B2 ;  /* 0x0000000000027941 */ /* 0x000fea0003800200 */
.L_x_80:
        /* <DEDUP_REMOVED lines=8> */
[----:B------:R-:W-:Y:S01]  /*3c90*/  IADD3 R0, PT, PT, R25, -0x1, RZ ;  /* 0xffffffff19007810 */ /* 0x000fe20007ffe0ff */
[----:B------:R-:W-:Y:S03]  /*3ca0*/  BSSY.RELIABLE B1, `(.L_x_87) ;  /* 0x0000011000017945 */ /* 0x000fe60003800100 */
        /* <DEDUP_REMOVED lines=14> */
[----:B------:R-:W-:Y:S05]  /*3d90*/  @!P0 BREAK.RELIABLE B1 ;  /* 0x0000000000018942 */ /* 0x000fea0003800100 */
[----:B------:R-:W-:Y:S05]  /*3da0*/  @!P0 BRA `(.L_x_85) ;  /* 0x0000000000408947 */ /* 0x000fea0003800000 */
.L_x_88:
[----:B------:R-:W-:Y:S05]  /*3db0*/  BSYNC.RELIABLE B1 ;  /* 0x0000000000017941 */ /* 0x000fea0003800100 */
.L_x_87:
        /* <DEDUP_REMOVED lines=11> */
.L_x_86:
[----:B------:R-:W-:Y:S01]  /*3e70*/  HFMA2 R25, -RZ, RZ, 0, 5.9604644775390625e-08 ;  /* 0x00000001ff197431 */ /* 0x000fe200000001ff */
[----:B------:R-:W-:Y:S01]  /*3e80*/  MOV R2, R13 ;  /* 0x0000000d00027202 */ /* 0x000fe20000000f00 */
[----:B------:R-:W-:Y:S01]  /*3e90*/  IMAD.MOV.U32 R4, RZ, RZ, R15 ;  /* 0x000000ffff047224 */ /* 0x000fe200078e000f */
[----:B------:R-:W-:-:S07]  /*3ea0*/  MOV R3, R11 ;  /* 0x0000000b00037202 */ /* 0x000fce0000000f00 */
.L_x_85:
[----:B------:R-:W-:Y:S05]  /*3eb0*/  BSYNC.RECONVERGENT B0 ;  /* 0x0000000000007941 */ /* 0x000fea0003800200 */
.L_x_84:
[----:B------:R-:W-:Y:S05]  /*3ec0*/  WARPSYNC.ALL ;  /* 0x0000000000007948 */ /* 0x000fea0003800000 */
[----:B------:R-:W-:Y:S01]  /*3ed0*/  MOV R13, UR13 ;  /* 0x0000000d000d7c02 */ /* 0x000fe20008000f00 */
[----:B------:R-:W-:Y:S01]  /*3ee0*/  UMOV UR18, 0x9abcaf48 ;  /* 0x9abcaf4800127882 */ /* 0x000fe20000000000 */
[----:B------:R-:W-:Y:S01]  /*3ef0*/  MOV R12, UR12 ;  /* 0x0000000c000c7c02 */ /* 0x000fe20008000f00 */
[----:B------:R-:W-:Y:S01]  /*3f00*/  UMOV UR19, 0x3e7ad7f2 ;  /* 0x3e7ad7f200137882 */ /* 0x000fe20000000000 */
[----:B------:R-:W-:Y:S01]  /*3f10*/  BSSY.RECONVERGENT B1, `(.L_x_89) ;  /* 0x0000036000017945 */ /* 0x000fe20003800200 */
[----:B------:R-:W-:Y:S01]  /*3f20*/  FADD R13, R13, -UR13 ;  /* 0x8000000d0d0d7e21 */ /* 0x000fe20008000000 */
[----:B------:R-:W-:Y:S01]  /*3f30*/  PLOP3.LUT P3, PT, PT, PT, PT, 0x8, 0x80 ;  /* 0x000000000080781c */ /* 0x000fe20003f6e170 */
[----:B------:R-:W-:-:S02]  /*3f40*/  FADD R12, R12, -UR12 ;  /* 0x8000000c0c0c7e21 */ /* 0x000fc40008000000 */
[----:B------:R-:W-:Y:S01]  /*3f50*/  FMUL R0, R8, R13 ;  /* 0x0000000d08007220 */ /* 0x000fe20000400000 */
[----:B------:R-:W-:-:S03]  /*3f60*/  FMUL R19, R13, UR16 ;  /* 0x000000100d137c20 */ /* 0x000fc60008400000 */
[-C--:B------:R-:W-:Y:S01]  /*3f70*/  FFMA R11, R9, R12.reuse, R0 ;  /* 0x0000000c090b7223 */ /* 0x080fe20000000000 */
[----:B------:R-:W-:Y:S01]  /*3f80*/  MOV R0, UR17 ;  /* 0x0000001100007c02 */ /* 0x000fe20008000f00 */
[----:B------:R-:W-:Y:S02]  /*3f90*/  FFMA R19, R12, UR17, -R19 ;  /* 0x000000110c137c23 */ /* 0x000fe40008000813 */
[----:B------:R-:W-:Y:S01]  /*3fa0*/  FFMA R24, R10, UR8, R11 ;  /* 0x000000080a187c23 */ /* 0x000fe2000800000b */
[----:B------:R-:W-:Y:S02]  /*3fb0*/  IMAD.U32 R11, RZ, RZ, UR16 ;  /* 0x00000010ff0b7e24 */ /* 0x000fe4000f8e00ff */
[----:B------:R-:W-:Y:S01]  /*3fc0*/  FMUL R0, R0, UR8 ;  /* 0x0000000800007c20 */ /* 0x000fe20008400000 */
[----:B------:R-:W0:Y:S02]  /*3fd0*/  F2F.F64.F32 R14, |R24| ;  /* 0x40000018000e7310 */ /* 0x000e240000201800 */
[----:B0-----:R-:W-:Y:S01]  /*3fe0*/  DSETP.GEU.AND P0, PT, R14, UR18, PT ;  /* 0x000000120e007e2a */ /* 0x001fe2000bf0e000 */
[C---:B------:R-:W-:Y:S01]  /*3ff0*/  FMUL R14, R27.reuse, R12 ;  /* 0x0000000c1b0e7220 */ /* 0x040fe20000400000 */
[----:B------:R-:W-:-:S03]  /*4000*/  FFMA R27, R27, R13, -R0 ;  /* 0x0000000d1b1b7223 */ /* 0x000fc60000000800 */
[----:B------:R-:W-:-:S09]  /*4010*/  FFMA R14, R11, UR8, -R14 ;  /* 0x000000080b0e7c23 */ /* 0x000fd2000800080e */
        /* <DEDUP_REMOVED lines=10> */
.L_x_92:
[----:B------:R-:W0:Y:S02]  /*40c0*/  MUFU.RCP R15, R24 ;  /* 0x00000018000f7308 */ /* 0x000e240000001000 */
[----:B0-----:R-:W-:-:S04]  /*40d0*/  FFMA R0, R24, R15, -1 ;  /* 0xbf80000018007423 */ /* 0x001fc8000000000f */
[----:B------:R-:W-:-:S04]  /*40e0*/  FADD.FTZ R0, -R0, -RZ ;  /* 0x800000ff00007221 */ /* 0x000fc80000010100 */
[----:B------:R-:W-:-:S07]  /*40f0*/  FFMA R15, R15, R0, R15 ;  /* 0x000000000f0f7223 */ /* 0x000fce000000000f */
.L_x_93:
[----:B------:R-:W-:Y:S05]  /*4100*/  BSYNC.RECONVERGENT B2 ;  /* 0x0000000000027941 */ /* 0x000fea0003800200 */
.L_x_91:
        /* <DEDUP_REMOVED lines=9> */
[----:B------:R-:W-:Y:S01]  /*41a0*/  FMUL R9, R24, UR8 ;  /* 0x0000000818097c20 */ /* 0x000fe20008400000 */
[----:B------:R-:W-:-:S03]  /*41b0*/  FMUL R0, R13, R26 ;  /* 0x0000001a0d007220 */ /* 0x000fc60000400000 */
[C---:B------:R-:W-:Y:S01]  /*41c0*/  FFMA R8, R12.reuse, R26, -R9 ;  /* 0x0000001a0c087223 */ /* 0x040fe20000000809 */
[----:B------:R-:W-:Y:S01]  /*41d0*/  FMUL R12, R12, R11 ;  /* 0x0000000b0c0c7220 */ /* 0x000fe20000400000 */
[----:B------:R-:W-:Y:S02]  /*41e0*/  FFMA R9, R11, UR8, -R0 ;  /* 0x000000080b097c23 */ /* 0x000fe40008000800 */
        /* <DEDUP_REMOVED lines=8> */
.L_x_90:
[----:B------:R-:W-:Y:S05]  /*4270*/  BSYNC.RECONVERGENT B1 ;  /* 0x0000000000017941 */ /* 0x000fea0003800200 */
.L_x_89:
[----:B------:R-:W-:Y:S01]  /*4280*/  FMUL R9, R17, R14 ;  /* 0x0000000e11097220 */ /* 0x000fe20000400000 */
[----:B------:R-:W-:Y:S01]  /*4290*/  BSSY.RECONVERGENT B2, `(.L_x_94) ;  /* 0x000001f000027945 */ /* 0x000fe20003800200 */
[----:B------:R-:W-:Y:S02]  /*42a0*/  HFMA2 R0, -RZ, RZ, 0, 0 ;  /* 0x00000000ff007431 */ /* 0x000fe400000001ff */
[----:B------:R-:W-:Y:S02]  /*42b0*/  IMAD.MOV.U32 R10, RZ, RZ, RZ ;  /* 0x000000ffff0a7224 */ /* 0x000fe400078e00ff */
        /* <DEDUP_REMOVED lines=24> */
.L_x_97:
[----:B------:R-:W-:Y:S05]  /*4440*/  BSYNC.RECONVERGENT B3 ;  /* 0x0000000000037941 */ /* 0x000fea0003800200 */
.L_x_96:
[-C--:B------:R-:W-:Y:S01]  /*4450*/  FFMA R0, R16, R11.reuse, R20 ;  /* 0x0000000b10007223 */ /* 0x080fe20000000014 */
[-C--:B------:R-:W-:Y:S01]  /*4460*/  FFMA R9, R17, R11.reuse, R21 ;  /* 0x0000000b11097223 */ /* 0x080fe20000000015 */
[----:B------:R-:W-:-:S07]  /*4470*/  FFMA R10, R18, R11, R22 ;  /* 0x0000000b120a7223 */ /* 0x000fce0000000016 */
.L_x_95:
[----:B------:R-:W-:Y:S05]  /*4480*/  BSYNC.RECONVERGENT B2 ;  /* 0x0000000000027941 */ /* 0x000fea0003800200 */
.L_x_94:
        /* <DEDUP_REMOVED lines=12> */
[----:B------:R-:W-:Y:S02]  /*4550*/  @P1 IMAD.MOV.U32 R0, RZ, RZ, R2 ;  /* 0x000000ffff001224 */ /* 0x000fe400078e0002 */
[----:B------:R-:W-:-:S04]  /*4560*/  @P2 MOV R0, R5 ;  /* 0x0000000500002202 */ /* 0x000fc80000000f00 */
[----:B------:R-:W-:-:S13]  /*4570*/  FSETP.NEU.AND P0, PT, R0, R11, PT ;  /* 0x0000000b0000720b */ /* 0x000fda0003f0d000 */
[----:B------:R-:W-:Y:S05]  /*4580*/  @P0 BRA `(.L_x_101) ;  /* 0x0000000000200947 */ /* 0x000fea0003800000 */
[----:B------:R-:W-:Y:S02]  /*4590*/  @P1 MOV R0, R3 ;  /* 0x0000000300001202 */ /* 0x000fe40000000f00 */
[----:B------:R-:W-:-:S04]  /*45a0*/  @P2 MOV R0, R6 ;  /* 0x0000000600002202 */ /* 0x000fc80000000f00 */
[----:B------:R-:W-:-:S13]  /*45b0*/  FSETP.NEU.AND P0, PT, R0, R9, PT ;  /* 0x000000090000720b */ /* 0x000fda0003f0d000 */
[----:B------:R-:W-:Y:S05]  /*45c0*/  @P0 BRA `(.L_x_101) ;  /* 0x0000000000100947 */ /* 0x000fea0003800000 */
[----:B------:R-:W-:Y:S01]  /*45d0*/  @P1 MOV R0, R4 ;  /* 0x0000000400001202 */ /* 0x000fe20000000f00 */
[----:B------:R-:W-:-:S05]  /*45e0*/  @P2 IMAD.MOV.U32 R0, RZ, RZ, R7 ;  /* 0x000000ffff002224 */ /* 0x000fca00078e0007 */
[----:B------:R-:W-:-:S13]  /*45f0*/  FSETP.NEU.AND P0, PT, R0, R13, PT ;  /* 0x0000000d0000720b */ /* 0x000fda0003f0d000 */
[----:B------:R-:W-:Y:S05]  /*4600*/  @!P0 BRA `(.L_x_99) ;  /* 0x00000000003c8947 */ /* 0x000fea0003800000 */
.L_x_101:
[C---:B------:R-:W-:Y:S02]  /*4610*/  SHF.L.U32 R0, R25.reuse, 0x4, RZ ;  /* 0x0000000419007819 */ /* 0x040fe400000006ff */
[----:B------:R-:W-:Y:S02]  /*4620*/  IADD3 R25, PT, PT, R25, 0x1, RZ ;  /* 0x0000000119197810 */ /* 0x000fe40007ffe0ff */
[C---:B------:R-:W-:Y:S02]  /*4630*/  ISETP.EQ.AND P0, PT, R0.reuse, RZ, PT ;  /* 0x000000ff0000720c */ /* 0x040fe40003f02270 */
[----:B------:R-:W-:-:S11]  /*4640*/  ISETP.EQ.AND P1, PT, R0, 0x10, PT ;  /* 0x000000100000780c */ /* 0x000fd60003f22270 */
[-C--:B------:R-:W-:Y:S01]  /*4650*/  @P0 MOV R2, R11.reuse ;  /* 0x0000000b00020202 */ /* 0x080fe20000000f00 */
[----:B------:R-:W-:Y:S01]  /*4660*/  @P0 IMAD.MOV.U32 R3, RZ, RZ, R9 ;  /* 0x000000ffff030224 */ /* 0x000fe200078e0009 */
[----:B------:R-:W-:Y:S02]  /*4670*/  @P1 MOV R5, R11 ;  /* 0x0000000b00051202 */ /* 0x000fe40000000f00 */
[----:B------:R-:W-:Y:S02]  /*4680*/  @P1 MOV R6, R9 ;  /* 0x0000000900061202 */ /* 0x000fe40000000f00 */
[-C--:B------:R-:W-:Y:S02]  /*4690*/  @P0 MOV R4, R13.reuse ;  /* 0x0000000d00040202 */ /* 0x080fe40000000f00 */
[----:B------:R-:W-:Y:S01]  /*46a0*/  @P1 MOV R7, R13 ;  /* 0x0000000d00071202 */ /* 0x000fe20000000f00 */
[----:B------:R-:W-:Y:S06]  /*46b0*/  BRA `(.L_x_99) ;  /* 0x0000000000107947 */ /* 0x000fec0003800000 */
.L_x_100:
[----:B------:R-:W-:Y:S01]  /*46c0*/  HFMA2 R25, -RZ, RZ, 0, 5.9604644775390625e-08 ;  /* 0x00000001ff197431 */ /* 0x000fe200000001ff */
[----:B------:R-:W-:Y:S01]  /*46d0*/  MOV R2, R11 ;  /* 0x0000000b00027202 */ /* 0x000fe20000000f00 */
[----:B------:R-:W-:Y:S01]  /*46e0*/  IMAD.MOV.U32 R3, RZ, RZ, R9 ;  /* 0x000000ffff037224 */ /* 0x000fe200078e0009 */
[----:B------:R-:W-:-:S07]  /*46f0*/  MOV R4, R13 ;  /* 0x0000000d00047202 */ /* 0x000fce0000000f00 */
.L_x_99:
[----:B------:R-:W-:Y:S05]  /*4700*/  BSYNC.RECONVERGENT B0 ;  /* 0x0000000000007941 */ /* 0x000fea0003800200 */
.L_x_98:
[----:B------:R-:W-:Y:S01]  /*4710*/  ISETP.GE.U32.AND P0, PT, R25, 0x2, PT ;  /* 0x000000021900780c */ /* 0x000fe20003f06070 */
[----:B------:R-:W-:Y:S01]  /*4720*/  BSSY.RECONVERGENT B0, `(.L_x_102) ;  /* 0x0000066000007945 */ /* 0x000fe20003800200 */
[----:B------:R-:W-:-:S11]  /*4730*/  MOV R0, RZ ;  /* 0x000000ff00007202 */ /* 0x000fd60000000f00 */
[----:B------:R-:W-:Y:S05]  /*4740*/  @!P0 BRA `(.L_x_103) ;  /* 0x00000004008c8947 */ /* 0x000fea0003800000 */
[----:B------:R-:W-:Y:S01]  /*4750*/  FADD R12, -R2, R5 ;  /* 0x00000005020c7221 */ /* 0x000fe20000000100 */
[----:B------:R-:W-:Y:S01]  /*4760*/  BSSY.RECONVERGENT B1, `(.L_x_104) ;  /* 0x0000005000017945 */ /* 0x000fe20003800200 */
[----:B------:R-:W-:Y:S02]  /*4770*/  MOV R0, 0x47b0 ;  /* 0x000047b000007802 */ /* 0x000fe40000000f00 */
[----:B------:R-:W0:Y:S02]  /*4780*/  F2F.F64.F32 R10, R12 ;  /* 0x0000000c000a7310 */ /* 0x000e240000201800 */
[----:B0-----:R-:W-:-:S11]  /*4790*/  DADD R34, -RZ, |R10| ;  /* 0x00000000ff227229 */ /* 0x001fd6000000050a */
[----:B------:R-:W-:Y:S05]  /*47a0*/  CALL.REL.NOINC `($_Z15trace_on_prismsP8prism_cujP6ray_cujP6float4j$__internal_accurate_pow) ;  /* 0x0000001000d07944 */ /* 0x000fea0003c00000 */
[----:B------:R-:W-:Y:S05]  /*47b0*/  BSYNC.RECONVERGENT B1 ;  /* 0x0000000000017941 */ /* 0x000fea0003800200 */
.L_x_104:
[----:B------:R-:W-:Y:S01]  /*47c0*/  DADD R14, R10, 2 ;  /* 0x400000000a0e7429 */ /* 0x000fe20000000000 */
[----:B------:R-:W-:Y:S01]  /*47d0*/  FADD R41, -R3, R6 ;  /* 0x0000000603297221 */ /* 0x000fe20000000100 */
[C---:B------:R-:W-:Y:S01]  /*47e0*/  FSETP.NEU.AND P0, PT, R12.reuse, RZ, PT ;  /* 0x000000ff0c00720b */ /* 0x040fe20003f0d000 */
[----:B------:R-:W-:Y:S01]  /*47f0*/  BSSY.RECONVERGENT B1, `(.L_x_105) ;  /* 0x000000f000017945 */ /* 0x000fe20003800200 */
[----:B------:R-:W-:Y:S01]  /*4800*/  FSETP.NEU.AND P2, PT, R12, 1, PT ;  /* 0x3f8000000c00780b */ /* 0x000fe20003f4d000 */
[----:B------:R-:W0:Y:S01]  /*4810*/  F2F.F64.F32 R8, R41 ;  /* 0x0000002900087310 */ /* 0x000e220000201800 */
[----:B------:R-:W-:Y:S02]  /*4820*/  FSEL R24, R24, RZ, P0 ;  /* 0x000000ff18187208 */ /* 0x000fe40000000000 */
[----:B------:R-:W-:Y:S02]  /*4830*/  FSEL R25, R30, RZ, P0 ;  /* 0x000000ff1e197208 */ /* 0x000fe40000000000 */
[----:B------:R-:W-:-:S04]  /*4840*/  LOP3.LUT R14, R15, 0x7ff00000, RZ, 0xc0, !PT ;  /* 0x7ff000000f0e7812 */ /* 0x000fc800078ec0ff */
[----:B------:R-:W-:Y:S01]  /*4850*/  ISETP.NE.AND P1, PT, R14, 0x7ff00000, PT ;  /* 0x7ff000000e00780c */ /* 0x000fe20003f25270 */
[----:B0-----:R-:W-:-:S12]  /*4860*/  DADD R34, -RZ, |R8| ;  /* 0x00000000ff227229 */ /* 0x001fd80000000508 */
[----:B------:R-:W-:Y:S05]  /*4870*/  @P1 BRA `(.L_x_106) ;  /* 0x0000000000181947 */ /* 0x000fea0003800000 */
[----:B------:R-:W-:-:S13]  /*4880*/  FSETP.NAN.AND P0, PT, R12, R12, PT ;  /* 0x0000000c0c00720b */ /* 0x000fda0003f08000 */
[----:B------:R-:W-:Y:S01]  /*4890*/  @P0 DADD R24, R10, 2 ;  /* 0x400000000a180429 */ /* 0x000fe20000000000 */
[----:B------:R-:W-:Y:S10]  /*48a0*/  @P0 BRA `(.L_x_106) ;  /* 0x00000000000c0947 */ /* 0x000ff40003800000 */
[----:B------:R-:W-:-:S14]  /*48b0*/  DSETP.NEU.AND P0, PT, |R10|, +INF , PT ;  /* 0x7ff000000a00742a */ /* 0x000fdc0003f0d200 */
[----:B------:R-:W-:Y:S01]  /*48c0*/  @!P0 MOV R24, 0x0 ;  /* 0x0000000000188802 */ /* 0x000fe20000000f00 */
[----:B------:R-:W-:-:S07]  /*48d0*/  @!P0 IMAD.MOV.U32 R25, RZ, RZ, 0x7ff00000 ;  /* 0x7ff00000ff198424 */ /* 0x000fce00078e00ff */
.L_x_106:
[----:B------:R-:W-:Y:S05]  /*48e0*/  BSYNC.RECONVERGENT B1 ;  /* 0x0000000000017941 */ /* 0x000fea0003800200 */
.L_x_105:
[----:B------:R-:W-:Y:S01]  /*48f0*/  BSSY.RECONVERGENT B1, `(.L_x_107) ;  /* 0x0000005000017945 */ /* 0x000fe20003800200 */
[----:B------:R-:W-:Y:S02]  /*4900*/  FSEL R10, R24, RZ, P2 ;  /* 0x000000ff180a7208 */ /* 0x000fe40001000000 */
[----:B------:R-:W-:Y:S02]  /*4910*/  FSEL R11, R25, 1.875, P2 ;  /* 0x3ff00000190b7808 */ /* 0x000fe40001000000 */
[----:B------:R-:W-:-:S07]  /*4920*/  MOV R0, 0x4940 ;  /* 0x0000494000007802 */ /* 0x000fce0000000f00 */
[----:B------:R-:W-:Y:S05]  /*4930*/  CALL.REL.NOINC `($_Z15trace_on_prismsP8prism_cujP6ray_cujP6float4j$__internal_accurate_pow) ;  /* 0x00000010006c7944 */ /* 0x000fea0003c00000 */
[----:B------:R-:W-:Y:S05]  /*4940*/  BSYNC.RECONVERGENT B1 ;  /* 0x0000000000017941 */ /* 0x000fea0003800200 */
.L_x_107:
        /* <DEDUP_REMOVED lines=16> */
[----:B------:R-:W-:Y:S02]  /*4a50*/  @!P0 MOV R24, 0x0 ;  /* 0x0000000000188802 */ /* 0x000fe40000000f00 */
[----:B------:R-:W-:-:S07]  /*4a60*/  @!P0 MOV R25, 0x7ff00000 ;  /* 0x7ff0000000198802 */ /* 0x000fce0000000f00 */
.L_x_109:
[----:B------:R-:W-:Y:S05]  /*4a70*/  BSYNC.RECONVERGENT B1 ;  /* 0x0000000000017941 */ /* 0x000fea0003800200 */
.L_x_108:
[----:B------:R-:W-:Y:S01]  /*4a80*/  FSEL R8, R24, RZ, P2 ;  /* 0x000000ff18087208 */ /* 0x000fe20001000000 */
[----:B------:R-:W-:Y:S01]  /*4a90*/  BSSY.RECONVERGENT B1, `(.L_x_110) ;  /* 0x0000005000017945 */ /* 0x000fe20003800200 */
[----:B------:R-:W-:Y:S02]  /*4aa0*/  FSEL R9, R25, 1.875, P2 ;  /* 0x3ff0000019097808 */ /* 0x000fe40001000000 */
[----:B------:R-:W-:-:S04]  /*4ab0*/  MOV R0, 0x4ae0 ;  /* 0x00004ae000007802 */ /* 0x000fc80000000f00 */
[----:B------:R-:W-:-:S11]  /*4ac0*/  DADD R10, R10, R8 ;  /* 0x000000000a0a7229 */ /* 0x000fd60000000008 */
[----:B------:R-:W-:Y:S05]  /*4ad0*/  CALL.REL.NOINC `($_Z15trace_on_prismsP8prism_cujP6ray_cujP6float4j$__internal_accurate_pow) ;  /* 0x0000001000047944 */ /* 0x000fea0003c00000 */
[----:B------:R-:W-:Y:S05]  /*4ae0*/  BSYNC.RECONVERGENT B1 ;  /* 0x0000000000017941 */ /* 0x000fea0003800200 */
.L_x_110:
[----:B------:R-:W-:Y:S01]  /*4af0*/  DADD R8, R12, 2 ;  /* 0x400000000c087429 */ /* 0x000fe20000000000 */
[C---:B------:R-:W-:Y:S01]  /*4b00*/  FSETP.NEU.AND P0, PT, R19.reuse, RZ, PT ;  /* 0x000000ff1300720b */ /* 0x040fe20003f0d000 */
[----:B------:R-:W-:Y:S01]  /*4b10*/  BSSY.RECONVERGENT B1, `(.L_x_111) ;  /* 0x000000d000017945 */ /* 0x000fe20003800200 */
[----:B------:R-:W-:Y:S02]  /*4b20*/  FSETP.NEU.AND P2, PT, R19, 1, PT ;  /* 0x3f8000001300780b */ /* 0x000fe40003f4d000 */
[----:B------:R-:W-:Y:S02]  /*4b30*/  FSEL R24, R24, RZ, P0 ;  /* 0x000000ff18187208 */ /* 0x000fe40000000000 */
[----:B------:R-:W-:-:S03]  /*4b40*/  FSEL R25, R30, RZ, P0 ;  /* 0x000000ff1e197208 */ /* 0x000fc60000000000 */
[----:B------:R-:W-:-:S04]  /*4b50*/  LOP3.LUT R8, R9, 0x7ff00000, RZ, 0xc0, !PT ;  /* 0x7ff0000009087812 */ /* 0x000fc800078ec0ff */
[----:B------:R-:W-:-:S13]  /*4b60*/  ISETP.NE.AND P1, PT, R8, 0x7ff00000, PT ;  /* 0x7ff000000800780c */ /* 0x000fda0003f25270 */
[----:B------:R-:W-:Y:S05]  /*4b70*/  @P1 BRA `(.L_x_112) ;  /* 0x0000000000181947 */ /* 0x000fea0003800000 */
[----:B------:R-:W-:-:S13]  /*4b80*/  FSETP.NAN.AND P0, PT, R19, R19, PT ;  /* 0x000000131300720b */ /* 0x000fda0003f08000 */
[----:B------:R-:W-:Y:S01]  /*4b90*/  @P0 DADD R24, R12, 2 ;  /* 0x400000000c180429 */ /* 0x000fe20000000000 */
[----:B------:R-:W-:Y:S10]  /*4ba0*/  @P0 BRA `(.L_x_112) ;  /* 0x00000000000c0947 */ /* 0x000ff40003800000 */
[----:B------:R-:W-:-:S14]  /*4bb0*/  DSETP.NEU.AND P0, PT, |R12|, +INF , PT ;  /* 0x7ff000000c00742a */ /* 0x000fdc0003f0d200 */
[----:B------:R-:W-:Y:S02]  /*4bc0*/  @!P0 MOV R24, 0x0 ;  /* 0x0000000000188802 */ /* 0x000fe40000000f00 */
[----:B------:R-:W-:-:S07]  /*4bd0*/  @!P0 MOV R25, 0x7ff00000 ;  /* 0x7ff0000000198802 */ /* 0x000fce0000000f00 */
.L_x_112:
[----:B------:R-:W-:Y:S05]  /*4be0*/  BSYNC.RECONVERGENT B1 ;  /* 0x0000000000017941 */ /* 0x000fea0003800200 */
.L_x_111:
[----:B------:R-:W-:Y:S01]  /*4bf0*/  FSEL R8, R24, RZ, P2 ;  /* 0x000000ff18087208 */ /* 0x000fe20001000000 */
[----:B------:R-:W-:Y:S01]  /*4c00*/  HFMA2 R15, -RZ, RZ, 1.9609375, 0 ;  /* 0x3fd80000ff0f7431 */ /* 0x000fe200000001ff */
[----:B------:R-:W-:Y:S01]  /*4c10*/  FSEL R9, R25, 1.875, P2 ;  /* 0x3ff0000019097808 */ /* 0x000fe20001000000 */
[----:B------:R-:W-:Y:S01]  /*4c20*/  BSSY.RECONVERGENT B1, `(.L_x_113) ;  /* 0x0000013000017945 */ /* 0x000fe20003800200 */
[----:B------:R-:W-:-:S04]  /*4c30*/  MOV R14, 0x0 ;  /* 0x00000000000e7802 */ /* 0x000fc80000000f00 */
[----:B------:R-:W-:-:S06]  /*4c40*/  DADD R10, R10, R8 ;  /* 0x000000000a0a7229 */ /* 0x000fcc0000000008 */
[----:B------:R-:W0:Y:S04]  /*4c50*/  MUFU.RSQ64H R9, R11 ;  /* 0x0000000b00097308 */ /* 0x000e280000001c00 */
[----:B------:R-:W-:-:S05]  /*4c60*/  VIADD R8, R11, 0xfcb00000 ;  /* 0xfcb000000b087836 */ /* 0x000fca0000000000 */
[----:B------:R-:W-:Y:S01]  /*4c70*/  ISETP.GE.U32.AND P0, PT, R8, 0x7ca00000, PT ;  /* 0x7ca000000800780c */ /* 0x000fe20003f06070 */
[----:B0-----:R-:W-:-:S08]  /*4c80*/  DMUL R12, R8, R8 ;  /* 0x00000008080c7228 */ /* 0x001fd00000000000 */
[----:B------:R-:W-:-:S08]  /*4c90*/  DFMA R12, R10, -R12, 1 ;  /* 0x3ff000000a0c742b */ /* 0x000fd0000000080c */
[----:B------:R-:W-:Y:S02]  /*4ca0*/  DFMA R14, R12, R14, 0.5 ;  /* 0x3fe000000c0e742b */ /* 0x000fe4000000000e */
[----:B------:R-:W-:-:S08]  /*4cb0*/  DMUL R12, R8, R12 ;  /* 0x0000000c080c7228 */ /* 0x000fd00000000000 */
[----:B------:R-:W-:-:S08]  /*4cc0*/  DFMA R26, R14, R12, R8 ;  /* 0x0000000c0e1a722b */ /* 0x000fd00000000008 */
[----:B------:R-:W-:Y:S02]  /*4cd0*/  DMUL R12, R10, R26 ;  /* 0x0000001a0a0c7228 */ /* 0x000fe40000000000 */
[----:B------:R-:W-:Y:S02]  /*4ce0*/  IADD3 R25, PT, PT, R27, -0x100000, RZ ;  /* 0xfff000001b197810 */ /* 0x000fe40007ffe0ff */
[----:B------:R-:W-:-:S04]  /*4cf0*/  MOV R24, R26 ;  /* 0x0000001a00187202 */ /* 0x000fc80000000f00 */
[----:B------:R-:W-:-:S08]  /*4d00*/  DFMA R30, R12, -R12, R10 ;  /* 0x8000000c0c1e722b */ /* 0x000fd0000000000a */
[----:B------:R-:W-:Y:S01]  /*4d10*/  DFMA R14, R30, R24, R12 ;  /* 0x000000181e0e722b */ /* 0x000fe2000000000c */
[----:B------:R-:W-:Y:S10]  /*4d20*/  @!P0 BRA `(.L_x_114) ;  /* 0x0000000000088947 */ /* 0x000ff40003800000 */
[----:B------:R-:W-:-:S07]  /*4d30*/  MOV R0, 0x4d50 ;  /* 0x00004d5000007802 */ /* 0x000fce0000000f00 */
[----:B------:R-:W-:Y:S05]  /*4d40*/  CALL.REL.NOINC `($__internal_0_$__cuda_sm20_dsqrt_rn_f64_mediumpath_v1) ;  /* 0x0000000000447944 */ /* 0x000fea0003c00000 */
.L_x_114:
[----:B------:R-:W-:Y:S05]  /*4d50*/  BSYNC.RECONVERGENT B1 ;  /* 0x0000000000017941 */ /* 0x000fea0003800200 */
.L_x_113:
[----:B------:R-:W0:Y:S02]  /*4d60*/  F2F.F32.F64 R14, R14 ;  /* 0x0000000e000e7310 */ /* 0x000e240000301000 */
[----:B0-----:R-:W-:-:S07]  /*4d70*/  FADD R0, |R14|, -RZ ;  /* 0x800000ff0e007221 */ /* 0x001fce0000000200 */
.L_x_103:
[----:B------:R-:W-:Y:S05]  /*4d80*/  BSYNC.RECONVERGENT B0 ;  /* 0x0000000000007941 */ /* 0x000fea0003800200 */
.L_x_102:
[----:B------:R-:W-:Y:S01]  /*4d90*/  FSETP.GT.AND P0, PT, |R0|, RZ, PT ;  /* 0x000000ff0000720b */ /* 0x000fe20003f04200 */
[----:B------:R-:W-:-:S04]  /*4da0*/  UIADD3 UR8, UP0, UPT, UR6, 0x30, URZ ;  /* 0x0000003006087890 */ /* 0x000fc8000ff1e0ff */
[----:B------:R-:W-:-:S08]  /*4db0*/  UIADD3.X UR9, UPT, UPT, URZ, UR7, URZ, UP0, !UPT ;  /* 0x00000007ff097290 */ /* 0x000fd000087fe4ff */
[----:B------:R-:W-:Y:S01]  /*4dc0*/  @P0 FADD R23, |R0|, R23 ;  /* 0x0000001700170221 */ /* 0x000fe20000000200 */
[----:B------:R-:W-:Y:S06]  /*4dd0*/  BRA.U UP1, `(.L_x_115) ;  /* 0xffffffb5012c7547 */ /* 0x000fec000b83ffff */
.L_x_0:
[----:B------:R-:W0:Y:S01]  /*4de0*/  LDCU.64 UR6, c[0x0][0x3a0] ;  /* 0x00007400ff0677ac */ /* 0x000e220008000a00 */
[----:B-----5:R-:W-:Y:S01]  /*4df0*/  STG.E desc[UR10][R28.64+0xc], R23 ;  /* 0x00000c171c007986 */ /* 0x020fe2000c10190a */
[----:B0-----:R-:W-:-:S06]  /*4e00*/  UIMAD.WIDE.U32 UR6, UR5, 0x10, UR6 ;  /* 0x00000010050678a5 */ /* 0x001fcc000f8e0006 */
[----:B------:R-:W-:Y:S01]  /*4e10*/  IMAD.U32 R2, RZ, RZ, UR6 ;  /* 0x00000006ff027e24 */ /* 0x000fe2000f8e00ff */
[----:B------:R-:W-:-:S05]  /*4e20*/  MOV R3, UR7 ;  /* 0x0000000700037c02 */ /* 0x000fca0008000f00 */
[----:B------:R-:W-:Y:S01]  /*4e30*/  REDG.E.ADD.F32.FTZ.RN.STRONG.GPU desc[UR10][R2.64+0xc], R23 ;  /* 0x00000c17020079a6 */ /* 0x000fe2000c12f30a */
[----:B------:R-:W-:Y:S06]  /*4e40*/  BAR.SYNC.DEFER_BLOCKING 0x0 ;  /* 0x0000000000007b1d */ /* 0x000fec0000010000 */
[----:B------:R-:W-:Y:S05]  /*4e50*/  EXIT ;  /* 0x000000000000794d */ /* 0x000fea0003800000 */
        .weak           $__internal_0_$__cuda_sm20_dsqrt_rn_f64_mediumpath_v1
        .type           $__internal_0_$__cuda_sm20_dsqrt_rn_f64_mediumpath_v1,@function
        .size           $__internal_0_$__cuda_sm20_dsqrt_rn_f64_mediumpath_v1,($__internal_1_$__cuda_sm20_rcp_rn_f32_slowpath - $__internal_0_$__cuda_sm20_dsqrt_rn_f64_mediumpath_v1)
$__internal_0_$__cuda_sm20_dsqrt_rn_f64_mediumpath_v1:
[----:B------:R-:W-:Y:S01]  /*4e60*/  ISETP.GE.U32.AND P0, PT, R8, -0x3400000, PT ;  /* 0xfcc000000800780c */ /* 0x000fe20003f06070 */
[----:B------:R-:W-:Y:S01]  /*4e70*/  BSSY.RECONVERGENT B2, `(.L_x_116) ;  /* 0x0000026000027945 */ /* 0x000fe20003800200 */
[----:B------:R-:W-:Y:S02]  /*4e80*/  MOV R24, R26 ;  /* 0x0000001a00187202 */ /* 0x000fe40000000f00 */
[----:B------:R-:W-:Y:S02]  /*4e90*/  MOV R8, R30 ;  /* 0x0000001e00087202 */ /* 0x000fe40000000f00 */
[----:B------:R-:W-:-:S07]  /*4ea0*/  MOV R9, R31 ;  /* 0x0000001f00097202 */ /* 0x000fce0000000f00 */
[----:B------:R-:W-:Y:S05]  /*4eb0*/  @!P0 BRA `(.L_x_117) ;  /* 0x0000000000208947 */ /* 0x000fea0003800000 */
[----:B------:R-:W-:-:S10]  /*4ec0*/  DFMA.RM R8, R8, R24, R12 ;  /* 0x000000180808722b */ /* 0x000fd4000000400c */
[----:B------:R-:W-:-:S05]  /*4ed0*/  IADD3 R12, P0, PT, R8, 0x1, RZ ;  /* 0x00000001080c7810 */ /* 0x000fca0007f1e0ff */
[----:B------:R-:W-:-:S06]  /*4ee0*/  IMAD.X R13, RZ, RZ, R9, P0 ;  /* 0x000000ffff0d7224 */ /* 0x000fcc00000e0609 */
[----:B------:R-:W-:-:S08]  /*4ef0*/  DFMA.RP R10, -R8, R12, R10 ;  /* 0x0000000c080a722b */ /* 0x000fd0000000810a */
[----:B------:R-:W-:-:S06]  /*4f00*/  DSETP.GT.AND P0, PT, R10, RZ, PT ;  /* 0x000000ff0a00722a */ /* 0x000fcc0003f04000 */
[----:B------:R-:W-:Y:S02]  /*4f10*/  FSEL R8, R12, R8, P0 ;  /* 0x000000080c087208 */ /* 0x000fe40000000000 */
[----:B------:R-:W-:Y:S01]  /*4f20*/  FSEL R9, R13, R9, P0 ;  /* 0x000000090d097208 */ /* 0x000fe20000000000 */
[----:B------:R-:W-:Y:S06]  /*4f30*/  BRA `(.L_x_118) ;  /* 0x0000000000647947 */ /* 0x000fec0003800000 */
.L_x_117:
[----:B------:R-:W-:-:S14]  /*4f40*/  DSETP.NE.AND P0, PT, R10, RZ, PT ;  /* 0x000000ff0a00722a */ /* 0x000fdc0003f05000 */
[----:B------:R-:W-:Y:S05]  /*4f50*/  @!P0 BRA `(.L_x_119) ;  /* 0x0000000000588947 */ /* 0x000fea0003800000 */
[----:B------:R-:W-:-:S13]  /*4f60*/  ISETP.GE.AND P0, PT, R11, RZ, PT ;  /* 0x000000ff0b00720c */ /* 0x000fda0003f06270 */
[----:B------:R-:W-:Y:S02]  /*4f70*/  @!P0 MOV R8, 0x0 ;  /* 0x0000000000088802 */ /* 0x000fe40000000f00 */
[----:B------:R-:W-:Y:S01]  /*4f80*/  @!P0 MOV R9, 0xfff80000 ;  /* 0xfff8000000098802 */ /* 0x000fe20000000f00 */
[----:B------:R-:W-:Y:S06]  /*4f90*/  @!P0 BRA `(.L_x_118) ;  /* 0x00000000004c8947 */ /* 0x000fec0003800000 */
[----:B------:R-:W-:-:S13]  /*4fa0*/  ISETP.GT.AND P0, PT, R11, 0x7fefffff, PT ;  /* 0x7fefffff0b00780c */ /* 0x000fda0003f04270 */
[----:B------:R-:W-:Y:S05]  /*4fb0*/  @P0 BRA `(.L_x_119) ;  /* 0x0000000000400947 */ /* 0x000fea0003800000 */
[----:B------:R-:W-:Y:S01]  /*4fc0*/  DMUL R8, R10, 8.11296384146066816958e+31 ;  /* 0x469000000a087828 */ /* 0x000fe20000000000 */
[----:B------:R-:W-:Y:S01]  /*4fd0*/  MOV R14, 0x0 ;  /* 0x00000000000e7802 */ /* 0x000fe20000000f00 */
[----:B------:R-:W-:Y:S01]  /*4fe0*/  IMAD.MOV.U32 R15, RZ, RZ, 0x3fd80000 ;  /* 0x3fd80000ff0f7424 */ /* 0x000fe200078e00ff */
[----:B------:R-:W-:-:S03]  /*4ff0*/  MOV R10, RZ ;  /* 0x000000ff000a7202 */ /* 0x000fc60000000f00 */
[----:B------:R-:W0:Y:S03]  /*5000*/  MUFU.RSQ64H R11, R9 ;  /* 0x00000009000b7308 */ /* 0x000e260000001c00 */
[----:B0-----:R-:W-:-:S08]  /*5010*/  DMUL R12, R10, R10 ;  /* 0x0000000a0a0c7228 */ /* 0x001fd00000000000 */
[----:B------:R-:W-:-:S08]  /*5020*/  DFMA R12, R8, -R12, 1 ;  /* 0x3ff00000080c742b */ /* 0x000fd0000000080c */
[----:B------:R-:W-:Y:S02]  /*5030*/  DFMA R14, R12, R14, 0.5 ;  /* 0x3fe000000c0e742b */ /* 0x000fe4000000000e */
[----:B------:R-:W-:-:S08]  /*5040*/  DMUL R12, R10, R12 ;  /* 0x0000000c0a0c7228 */ /* 0x000fd00000000000 */
[----:B------:R-:W-:-:S08]  /*5050*/  DFMA R12, R14, R12, R10 ;  /* 0x0000000c0e0c722b */ /* 0x000fd0000000000a */
[----:B------:R-:W-:Y:S02]  /*5060*/  DMUL R10, R8, R12 ;  /* 0x0000000c080a7228 */ /* 0x000fe40000000000 */
[----:B------:R-:W-:-:S06]  /*5070*/  IADD3 R13, PT, PT, R13, -0x100000, RZ ;  /* 0xfff000000d0d7810 */ /* 0x000fcc0007ffe0ff */
[----:B------:R-:W-:-:S08]  /*5080*/  DFMA R14, R10, -R10, R8 ;  /* 0x8000000a0a0e722b */ /* 0x000fd00000000008 */
[----:B------:R-:W-:-:S10]  /*5090*/  DFMA R8, R12, R14, R10 ;  /* 0x0000000e0c08722b */ /* 0x000fd4000000000a */
[----:B------:R-:W-:Y:S01]  /*50a0*/  IADD3 R9, PT, PT, R9, -0x3500000, RZ ;  /* 0xfcb0000009097810 */ /* 0x000fe20007ffe0ff */
[----:B------:R-:W-:Y:S06]  /*50b0*/  BRA `(.L_x_118) ;  /* 0x0000000000047947 */ /* 0x000fec0003800000 */
.L_x_119:
[----:B------:R-:W-:-:S11]  /*50c0*/  DADD R8, R10, R10 ;  /* 0x000000000a087229 */ /* 0x000fd6000000000a */
.L_x_118:
[----:B------:R-:W-:Y:S05]  /*50d0*/  BSYNC.RECONVERGENT B2 ;  /* 0x0000000000027941 */ /* 0x000fea0003800200 */
.L_x_116:
[----:B------:R-:W-:Y:S02]  /*50e0*/  MOV R14, R8 ;  /* 0x00000008000e7202 */ /* 0x000fe40000000f00 */
[----:B------:R-:W-:Y:S01]  /*50f0*/  MOV R15, R9 ;  /* 0x00000009000f7202 */ /* 0x000fe20000000f00 */
[----:B------:R-:W-:Y:S01]  /*5100*/  IMAD.MOV.U32 R9, RZ, RZ, 0x0 ;  /* 0x00000000ff097424 */ /* 0x000fe200078e00ff */
[----:B------:R-:W-:-:S04]  /*5110*/  MOV R8, R0 ;  /* 0x0000000000087202 */ /* 0x000fc80000000f00 */
[----:B------:R-:W-:Y:S05]  /*5120*/  RET.REL.NODEC R8 `(_Z15trace_on_prismsP8prism_cujP6ray_cujP6float4j) ;  /* 0xffffffac08b47950 */ /* 0x000fea0003c3ffff */
        .weak           $__internal_1_$__cuda_sm20_rcp_rn_f32_slowpath
        .type           $__internal_1_$__cuda_sm20_rcp_rn_f32_slowpath,@function
        .size           $__internal_1_$__cuda_sm20_rcp_rn_f32_slowpath,($__internal_2_$__cuda_sm3x_div_rn_noftz_f32_slowpath - $__internal_1_$__cuda_sm20_rcp_rn_f32_slowpath)
$__internal_1_$__cuda_sm20_rcp_rn_f32_slowpath:
[----:B------:R-:W-:Y:S01]  /*5130*/  SHF.L.U32 R15, R0, 0x1, RZ ;  /* 0x00000001000f7819 */ /* 0x000fe200000006ff */
[----:B------:R-:W-:Y:S03]  /*5140*/  BSSY.RECONVERGENT B0, `(.L_x_120) ;  /* 0x0000030000007945 */ /* 0x000fe60003800200 */
[----:B------:R-:W-:-:S04]  /*5150*/  SHF.R.U32.HI R15, RZ, 0x18, R15 ;  /* 0x00000018ff0f7819 */ /* 0x000fc8000001160f */
[----:B------:R-:W-:-:S13]  /*5160*/  ISETP.NE.U32.AND P0, PT, R15, RZ, PT ;  /* 0x000000ff0f00720c */ /* 0x000fda0003f05070 */
[----:B------:R-:W-:Y:S05]  /*5170*/  @P0 BRA `(.L_x_121) ;  /* 0x0000000000280947 */ /* 0x000fea0003800000 */
[----:B------:R-:W-:-:S04]  /*5180*/  SHF.L.U32 R11, R0, 0x1, RZ ;  /* 0x00000001000b7819 */ /* 0x000fc800000006ff */
[----:B------:R-:W-:-:S13]  /*5190*/  ISETP.NE.AND P0, PT, R11, RZ, PT ;  /* 0x000000ff0b00720c */ /* 0x000fda0003f05270 */
[----:B------:R-:W-:Y:S01]  /*51a0*/  @P0 FFMA R36, R0, 1.84467440737095516160e+19, RZ ;  /* 0x5f80000000240823 */ /* 0x000fe200000000ff */
[----:B------:R-:W-:Y:S08]  /*51b0*/  @!P0 MUFU.RCP R15, R0 ;  /* 0x00000000000f8308 */ /* 0x000ff00000001000 */
[----:B------:R-:W0:Y:S02]  /*51c0*/  @P0 MUFU.RCP R11, R36 ;  /* 0x00000024000b0308 */ /* 0x000e240000001000 */
[----:B0-----:R-:W-:-:S04]  /*51d0*/  @P0 FFMA R38, R36, R11, -1 ;  /* 0xbf80000024260423 */ /* 0x001fc8000000000b */
[----:B------:R-:W-:-:S04]  /*51e0*/  @P0 FADD.FTZ R38, -R38, -RZ ;  /* 0x800000ff26260221 */ /* 0x000fc80000010100 */
[----:B------:R-:W-:-:S04]  /*51f0*/  @P0 FFMA R38, R11, R38, R11 ;  /* 0x000000260b260223 */ /* 0x000fc8000000000b */
[----:B------:R-:W-:Y:S01]  /*5200*/  @P0 FFMA R15, R38, 1.84467440737095516160e+19, RZ ;  /* 0x5f800000260f0823 */ /* 0x000fe200000000ff */
[----:B------:R-:W-:Y:S06]  /*5210*/  BRA `(.L_x_122) ;  /* 0x0000000000887947 */ /* 0x000fec0003800000 */
.L_x_121:
[----:B------:R-:W-:-:S04]  /*5220*/  IADD3 R11, PT, PT, R15, -0xfd, RZ ;  /* 0xffffff030f0b7810 */ /* 0x000fc80007ffe0ff */
[----:B------:R-:W-:-:S13]  /*5230*/  ISETP.GT.U32.AND P0, PT, R11, 0x1, PT ;  /* 0x000000010b00780c */ /* 0x000fda0003f04070 */
[----:B------:R-:W-:Y:S05]  /*5240*/  @P0 BRA `(.L_x_123) ;  /* 0x0000000000780947 */ /* 0x000fea0003800000 */
[----:B------:R-:W-:Y:S01]  /*5250*/  LOP3.LUT R41, R0, 0x7fffff, RZ, 0xc0, !PT ;  /* 0x007fffff00297812 */ /* 0x000fe200078ec0ff */
[----:B------:R-:W-:Y:S01]  /*5260*/  HFMA2 R38, -RZ, RZ, 0, 1.78813934326171875e-07 ;  /* 0x00000003ff267431 */ /* 0x000fe200000001ff */
[----:B------:R-:W-:Y:S02]  /*5270*/  IADD3 R15, PT, PT, R15, -0xfc, RZ ;  /* 0xffffff040f0f7810 */ /* 0x000fe40007ffe0ff */
[----:B------:R-:W-:-:S04]  /*5280*/  LOP3.LUT R41, R41, 0x3f800000, RZ, 0xfc, !PT ;  /* 0x3f80000029297812 */ /* 0x000fc800078efcff */
[----:B------:R-:W0:Y:S02]  /*5290*/  MUFU.RCP R36, R41 ;  /* 0x0000002900247308 */ /* 0x000e240000001000 */
[----:B0-----:R-:W-:-:S04]  /*52a0*/  FFMA R39, R41, R36, -1 ;  /* 0xbf80000029277423 */ /* 0x001fc80000000024 */
[----:B------:R-:W-:-:S04]  /*52b0*/  FADD.FTZ R39, -R39, -RZ ;  /* 0x800000ff27277221 */ /* 0x000fc80000010100 */
[CCC-:B------:R-:W-:Y:S01]  /*52c0*/  FFMA.RM R35, R36.reuse, R39.reuse, R36.reuse ;  /* 0x0000002724237223 */ /* 0x1c0fe20000004024 */
[----:B------:R-:W-:-:S05]  /*52d0*/  FFMA.RP R36, R36, R39, R36 ;  /* 0x0000002724247223 */ /* 0x000fca0000008024 */
[C---:B------:R-:W-:Y:S02]  /*52e0*/  FSETP.NEU.FTZ.AND P0, PT, R35.reuse, R36, PT ;  /* 0x000000242300720b */ /* 0x040fe40003f1d000 */
[----:B------:R-:W-:Y:S02]  /*52f0*/  LOP3.LUT R36, R35, 0x7fffff, RZ, 0xc0, !PT ;  /* 0x007fffff23247812 */ /* 0x000fe400078ec0ff */
[----:B------:R-:W-:Y:S02]  /*5300*/  SHF.L.U32 R35, R38, R11, RZ ;  /* 0x0000000b26237219 */ /* 0x000fe400000006ff */
[----:B------:R-:W-:-:S04]  /*5310*/  LOP3.LUT R36, R36, 0x800000, RZ, 0xfc, !PT ;  /* 0x0080000024247812 */ /* 0x000fc800078efcff */
[----:B------:R-:W-:Y:S02]  /*5320*/  LOP3.LUT R38, R35, R36, RZ, 0xc0, !PT ;  /* 0x0000002423267212 */ /* 0x000fe400078ec0ff */
[----:B------:R-:W-:Y:S02]  /*5330*/  SEL R35, RZ, 0xffffffff, !P0 ;  /* 0xffffffffff237807 */ /* 0x000fe40004000000 */
[----:B------:R-:W-:Y:S02]  /*5340*/  SHF.R.U32.HI R38, RZ, R11, R38 ;  /* 0x0000000bff267219 */ /* 0x000fe40000011626 */
[----:B------:R-:W-:Y:S01]  /*5350*/  SHF.R.U32.HI R15, RZ, R15, R36 ;  /* 0x0000000fff0f7219 */ /* 0x000fe20000011624 */
[----:B------:R-:W-:Y:S01]  /*5360*/  IMAD.MOV R35, RZ, RZ, -R35 ;  /* 0x000000ffff237224 */ /* 0x000fe200078e0a23 */
[C---:B------:R-:W-:Y:S02]  /*5370*/  LOP3.LUT P2, RZ, R38.reuse, 0x1, RZ, 0xc0, !PT ;  /* 0x0000000126ff7812 */ /* 0x040fe4000784c0ff */
[----:B------:R-:W-:-:S02]  /*5380*/  LOP3.LUT P0, RZ, R38, 0x2, RZ, 0xc0, !PT ;  /* 0x0000000226ff7812 */ /* 0x000fc4000780c0ff */
[----:B------:R-:W-:-:S04]  /*5390*/  LOP3.LUT P1, RZ, R35, R11, R36, 0xf8, !PT ;  /* 0x0000000b23ff7212 */ /* 0x000fc8000782f824 */
[----:B------:R-:W-:-:S04]  /*53a0*/  PLOP3.LUT P0, PT, P2, P1, P0, 0xe0, 0x0 ;  /* 0x000000000000781c */ /* 0x000fc80001703c00 */
[----:B------:R-:W-:Y:S02]  /*53b0*/  SEL R11, RZ, 0x1, !P0 ;  /* 0x00000001ff0b7807 */ /* 0x000fe40004000000 */
[----:B------:R-:W-:Y:S02]  /*53c0*/  LOP3.LUT P0, RZ, R0, 0x7fffff, RZ, 0xc0, !PT ;  /* 0x007fffff00ff7812 */ /* 0x000fe4000780c0ff */
[----:B------:R-:W-:-:S04]  /*53d0*/  IADD3 R11, PT, PT, -R11, RZ, RZ ;  /* 0x000000ff0b0b7210 */ /* 0x000fc80007ffe1ff */
[----:B------:R-:W-:-:S13]  /*53e0*/  ISETP.GE.AND P1, PT, R11, RZ, PT ;  /* 0x000000ff0b00720c */ /* 0x000fda0003f26270 */
[----:B------:R-:W-:-:S04]  /*53f0*/  @!P1 IADD3 R15, PT, PT, R15, 0x1, RZ ;  /* 0x000000010f0f9810 */ /* 0x000fc80007ffe0ff */
[----:B------:R-:W-:-:S04]  /*5400*/  @!P0 SHF.L.U32 R15, R15, 0x1, RZ ;  /* 0x000000010f0f8819 */ /* 0x000fc800000006ff */
[----:B------:R-:W-:Y:S01]  /*5410*/  LOP3.LUT R15, R15, 0x80000000, R0, 0xf8, !PT ;  /* 0x800000000f0f7812 */ /* 0x000fe200078ef800 */
[----:B------:R-:W-:Y:S06]  /*5420*/  BRA `(.L_x_122) ;  /* 0x0000000000047947 */ /* 0x000fec0003800000 */
.L_x_123:
[----:B------:R0:W1:Y:S02]  /*5430*/  MUFU.RCP R15, R0 ;  /* 0x00000000000f7308 */ /* 0x0000640000001000 */
.L_x_122:
[----:B------:R-:W-:Y:S05]  /*5440*/  BSYNC.RECONVERGENT B0 ;  /* 0x0000000000007941 */ /* 0x000fea0003800200 */
.L_x_120:
[----:B------:R-:W-:Y:S01]  /*5450*/  HFMA2 R39, -RZ, RZ, 0, 0 ;  /* 0x00000000ff277431 */ /* 0x000fe200000001ff */
[----:B------:R-:W-:-:S04]  /*5460*/  MOV R38, R32 ;  /* 0x0000002000267202 */ /* 0x000fc80000000f00 */
[----:B01----:R-:W-:Y:S05]  /*5470*/  RET.REL.NODEC R38 `(_Z15trace_on_prismsP8prism_cujP6ray_cujP6float4j) ;  /* 0xffffffa826e07950 */ /* 0x003fea0003c3ffff */
        .weak           $__internal_2_$__cuda_sm3x_div_rn_noftz_f32_slowpath
        .type           $__internal_2_$__cuda_sm3x_div_rn_noftz_f32_slowpath,@function
        .size           $__internal_2_$__cuda_sm3x_div_rn_noftz_f32_slowpath,($_Z15trace_on_prismsP8prism_cujP6ray_cujP6float4j$__internal_accurate_pow - $__internal_2_$__cuda_sm3x_div_rn_noftz_f32_slowpath)
$__internal_2_$__cuda_sm3x_div_rn_noftz_f32_slowpath:
[----:B------:R-:W-:Y:S01]  /*5480*/  SHF.R.U32.HI R37, RZ, 0x17, R38 ;  /* 0x00000017ff257819 */ /* 0x000fe20000011626 */
[----:B------:R-:W-:Y:S01]  /*5490*/  BSSY.RECONVERGENT B0, `(.L_x_124) ;  /* 0x0000062000007945 */ /* 0x000fe20003800200 */
[----:B------:R-:W-:Y:S02]  /*54a0*/  SHF.R.U32.HI R36, RZ, 0x17, R0 ;  /* 0x00000017ff247819 */ /* 0x000fe40000011600 */
[----:B------:R-:W-:Y:S02]  /*54b0*/  LOP3.LUT R37, R37, 0xff, RZ, 0xc0, !PT ;  /* 0x000000ff25257812 */ /* 0x000fe400078ec0ff */
[----:B------:R-:W-:-:S03]  /*54c0*/  LOP3.LUT R36, R36, 0xff, RZ, 0xc0, !PT ;  /* 0x000000ff24247812 */ /* 0x000fc600078ec0ff */
[----:B------:R-:W-:Y:S01]  /*54d0*/  VIADD R15, R37, 0xffffffff ;  /* 0xffffffff250f7836 */ /* 0x000fe20000000000 */
[----:B------:R-:W-:-:S04]  /*54e0*/  IADD3 R11, PT, PT, R36, -0x1, RZ ;  /* 0xffffffff240b7810 */ /* 0x000fc80007ffe0ff */
[----:B------:R-:W-:-:S04]  /*54f0*/  ISETP.GT.U32.AND P0, PT, R15, 0xfd, PT ;  /* 0x000000fd0f00780c */ /* 0x000fc80003f04070 */
[----:B------:R-:W-:-:S13]  /*5500*/  ISETP.GT.U32.OR P0, PT, R11, 0xfd, P0 ;  /* 0x000000fd0b00780c */ /* 0x000fda0000704470 */
[----:B------:R-:W-:Y:S01]  /*5510*/  @!P0 MOV R35, RZ ;  /* 0x000000ff00238202 */ /* 0x000fe20000000f00 */
[----:B------:R-:W-:Y:S06]  /*5520*/  @!P0 BRA `(.L_x_125) ;  /* 0x00000000005c8947 */ /* 0x000fec0003800000 */
[----:B------:R-:W-:Y:S02]  /*5530*/  FSETP.GTU.FTZ.AND P1, PT, |R0|, +INF , PT ;  /* 0x7f8000000000780b */ /* 0x000fe40003f3c200 */
[----:B------:R-:W-:-:S04]  /*5540*/  FSETP.GTU.FTZ.AND P0, PT, |R38|, +INF , PT ;  /* 0x7f8000002600780b */ /* 0x000fc80003f1c200 */
[----:B------:R-:W-:-:S13]  /*5550*/  PLOP3.LUT P0, PT, P1, P0, PT, 0xf8, 0x8f ;  /* 0x00000000008f781c */ /* 0x000fda0000f01f70 */
[----:B------:R-:W-:Y:S05]  /*5560*/  @P0 BRA `(.L_x_126) ;  /* 0x00000004004c0947 */ /* 0x000fea0003800000 */
[----:B------:R-:W-:-:S13]  /*5570*/  LOP3.LUT P0, RZ, R38, 0x7fffffff, R0, 0xc8, !PT ;  /* 0x7fffffff26ff7812 */ /* 0x000fda000780c800 */
[----:B------:R-:W-:Y:S05]  /*5580*/  @!P0 BRA `(.L_x_127) ;  /* 0x00000004003c8947 */ /* 0x000fea0003800000 */
[----:B------:R-:W-:Y:S02]  /*5590*/  FSETP.NEU.FTZ.AND P1, PT, |R0|, +INF , PT ;  /* 0x7f8000000000780b */ /* 0x000fe40003f3d200 */
[----:B------:R-:W-:Y:S02]  /*55a0*/  FSETP.NEU.FTZ.AND P0, PT, |R38|, +INF , PT ;  /* 0x7f8000002600780b */ /* 0x000fe40003f1d200 */
[----:B------:R-:W-:-:S11]  /*55b0*/  FSETP.NEU.FTZ.AND P6, PT, |R0|, +INF , PT ;  /* 0x7f8000000000780b */ /* 0x000fd60003fdd200 */
[----:B------:R-:W-:Y:S05]  /*55c0*/  @!P0 BRA !P1, `(.L_x_127) ;  /* 0x00000004002c8947 */ /* 0x000fea0004800000 */
[----:B------:R-:W-:-:S04]  /*55d0*/  LOP3.LUT P1, RZ, R0, 0x7fffffff, RZ, 0xc0, !PT ;  /* 0x7fffffff00ff7812 */ /* 0x000fc8000782c0ff */
[----:B------:R-:W-:-:S13]  /*55e0*/  PLOP3.LUT P1, PT, P0, P1, PT, 0x2f, 0xf2 ;  /* 0x0000000000f2781c */ /* 0x000fda0000722577 */
[----:B------:R-:W-:Y:S05]  /*55f0*/  @P1 BRA `(.L_x_128) ;  /* 0x0000000400181947 */ /* 0x000fea0003800000 */
[----:B------:R-:W-:-:S04]  /*5600*/  LOP3.LUT P0, RZ, R38, 0x7fffffff, RZ, 0xc0, !PT ;  /* 0x7fffffff26ff7812 */ /* 0x000fc8000780c0ff */
[----:B------:R-:W-:-:S13]  /*5610*/  PLOP3.LUT P0, PT, P6, P0, PT, 0x2f, 0xf2 ;  /* 0x0000000000f2781c */ /* 0x000fda0003700577 */
[----:B------:R-:W-:Y:S05]  /*5620*/  @P0 BRA `(.L_x_129) ;  /* 0x0000000400000947 */ /* 0x000fea0003800000 */
[----:B------:R-:W-:Y:S02]  /*5630*/  ISETP.GE.AND P0, PT, R11, RZ, PT ;  /* 0x000000ff0b00720c */ /* 0x000fe40003f06270 */
[----:B------:R-:W-:-:S11]  /*5640*/  ISETP.GE.AND P1, PT, R15, RZ, PT ;  /* 0x000000ff0f00720c */ /* 0x000fd60003f26270 */
[----:B------:R-:W-:Y:S01]  /*5650*/  @P0 MOV R35, RZ ;  /* 0x000000ff00230202 */ /* 0x000fe20000000f00 */
[----:B------:R-:W-:Y:S01]  /*5660*/  @!P0 FFMA R0, R0, 1.84467440737095516160e+19, RZ ;  /* 0x5f80000000008823 */ /* 0x000fe200000000ff */
[----:B------:R-:W-:Y:S01]  /*5670*/  @!P0 MOV R35, 0xffffffc0 ;  /* 0xffffffc000238802 */ /* 0x000fe20000000f00 */
[----:B------:R-:W-:-:S03]  /*5680*/  @!P1 FFMA R38, R38, 1.84467440737095516160e+19, RZ ;  /* 0x5f80000026269823 */ /* 0x000fc600000000ff */
[----:B------:R-:W-:-:S07]  /*5690*/  @!P1 IADD3 R35, PT, PT, R35, 0x40, RZ ;  /* 0x0000004023239810 */ /* 0x000fce0007ffe0ff */
.L_x_125:
[----:B------:R-:W-:Y:S01]  /*56a0*/  LEA R39, R37, 0xc0800000, 0x17 ;  /* 0xc080000025277811 */ /* 0x000fe200078eb8ff */
[----:B------:R-:W-:Y:S01]  /*56b0*/  BSSY.RECONVERGENT B1, `(.L_x_130) ;  /* 0x0000036000017945 */ /* 0x000fe20003800200 */
[----:B------:R-:W-:-:S03]  /*56c0*/  IADD3 R36, PT, PT, R36, -0x7f, RZ ;  /* 0xffffff8124247810 */ /* 0x000fc60007ffe0ff */
[----:B------:R-:W-:Y:S02]  /*56d0*/  IMAD.IADD R39, R38, 0x1, -R39 ;  /* 0x0000000126277824 */ /* 0x000fe400078e0a27 */
[C---:B------:R-:W-:Y:S01]  /*56e0*/  IMAD R11, R36.reuse, -0x800000, R0 ;  /* 0xff800000240b7824 */ /* 0x040fe200078e0200 */
[----:B------:R-:W-:Y:S01]  /*56f0*/  IADD3 R0, PT, PT, R36, 0x7f, -R37 ;  /* 0x0000007f24007810 */ /* 0x000fe20007ffe825 */
[----:B------:R-:W0:Y:S01]  /*5700*/  MUFU.RCP R15, R39 ;  /* 0x00000027000f7308 */ /* 0x000e220000001000 */
[----:B------:R-:W-:Y:S02]  /*5710*/  FADD.FTZ R38, -R39, -RZ ;  /* 0x800000ff27267221 */ /* 0x000fe40000010100 */
[----:B------:R-:W-:Y:S02]  /*5720*/  IADD3 R35, PT, PT, R0, R35, RZ ;  /* 0x0000002300237210 */ /* 0x000fe40007ffe0ff */
[----:B0-----:R-:W-:-:S04]  /*5730*/  FFMA R36, R15, R38, 1 ;  /* 0x3f8000000f247423 */ /* 0x001fc80000000026 */
[----:B------:R-:W-:-:S04]  /*5740*/  FFMA R36, R15, R36, R15 ;  /* 0x000000240f247223 */ /* 0x000fc8000000000f */
[----:B------:R-:W-:-:S04]  /*5750*/  FFMA R37, R11, R36, RZ ;  /* 0x000000240b257223 */ /* 0x000fc800000000ff */
[----:B------:R-:W-:-:S04]  /*5760*/  FFMA R15, R38, R37, R11 ;  /* 0x00000025260f7223 */ /* 0x000fc8000000000b */
[----:B------:R-:W-:-:S04]  /*5770*/  FFMA R15, R36, R15, R37 ;  /* 0x0000000f240f7223 */ /* 0x000fc80000000025 */
[----:B------:R-:W-:-:S04]  /*5780*/  FFMA R38, R38, R15, R11 ;  /* 0x0000000f26267223 */ /* 0x000fc8000000000b */
[----:B------:R-:W-:-:S05]  /*5790*/  FFMA R0, R36, R38, R15 ;  /* 0x0000002624007223 */ /* 0x000fca000000000f */
[----:B------:R-:W-:-:S04]  /*57a0*/  SHF.R.U32.HI R40, RZ, 0x17, R0 ;  /* 0x00000017ff287819 */ /* 0x000fc80000011600 */
[----:B------:R-:W-:-:S04]  /*57b0*/  LOP3.LUT R40, R40, 0xff, RZ, 0xc0, !PT ;  /* 0x000000ff28287812 */ /* 0x000fc800078ec0ff */
[----:B------:R-:W-:-:S04]  /*57c0*/  IADD3 R11, PT, PT, R40, R35, RZ ;  /* 0x00000023280b7210 */ /* 0x000fc80007ffe0ff */
[----:B------:R-:W-:-:S04]  /*57d0*/  IADD3 R37, PT, PT, R11, -0x1, RZ ;  /* 0xffffffff0b257810 */ /* 0x000fc80007ffe0ff */
[----:B------:R-:W-:-:S13]  /*57e0*/  ISETP.GE.U32.AND P0, PT, R37, 0xfe, PT ;  /* 0x000000fe2500780c */ /* 0x000fda0003f06070 */
[----:B------:R-:W-:Y:S05]  /*57f0*/  @!P0 BRA `(.L_x_131) ;  /* 0x0000000000808947 */ /* 0x000fea0003800000 */
[----:B------:R-:W-:-:S13]  /*5800*/  ISETP.GT.AND P0, PT, R11, 0xfe, PT ;  /* 0x000000fe0b00780c */ /* 0x000fda0003f04270 */
[----:B------:R-:W-:Y:S05]  /*5810*/  @P0 BRA `(.L_x_132) ;  /* 0x00000000006c0947 */ /* 0x000fea0003800000 */
[----:B------:R-:W-:-:S13]  /*5820*/  ISETP.GE.AND P0, PT, R11, 0x1, PT ;  /* 0x000000010b00780c */ /* 0x000fda0003f06270 */
[----:B------:R-:W-:Y:S05]  /*5830*/  @P0 BRA `(.L_x_133) ;  /* 0x0000000000740947 */ /* 0x000fea0003800000 */
[----:B------:R-:W-:Y:S02]  /*5840*/  ISETP.GE.AND P0, PT, R11, -0x18, PT ;  /* 0xffffffe80b00780c */ /* 0x000fe40003f06270 */
[----:B------:R-:W-:-:S11]  /*5850*/  LOP3.LUT R0, R0, 0x80000000, RZ, 0xc0, !PT ;  /* 0x8000000000007812 */ /* 0x000fd600078ec0ff */
[----:B------:R-:W-:Y:S05]  /*5860*/  @!P0 BRA `(.L_x_133) ;  /* 0x0000000000688947 */ /* 0x000fea0003800000 */
[CCC-:B------:R-:W-:Y:S01]  /*5870*/  FFMA.RP R35, R36.reuse, R38.reuse, R15.reuse ;  /* 0x0000002624237223 */ /* 0x1c0fe2000000800f */
[CCC-:B------:R-:W-:Y:S01]  /*5880*/  FFMA.RM R40, R36.reuse, R38.reuse, R15.reuse ;  /* 0x0000002624287223 */ /* 0x1c0fe2000000400f */
[----:B------:R-:W-:Y:S01]  /*5890*/  FFMA.RZ R15, R36, R38, R15 ;  /* 0x00000026240f7223 */ /* 0x000fe2000000c00f */
[C---:B------:R-:W-:Y:S02]  /*58a0*/  IADD3 R36, PT, PT, R11.reuse, 0x20, RZ ;  /* 0x000000200b247810 */ /* 0x040fe40007ffe0ff */
[----:B------:R-:W-:Y:S02]  /*58b0*/  ISETP.NE.AND P1, PT, R11, RZ, PT ;  /* 0x000000ff0b00720c */ /* 0x000fe40003f25270 */
[----:B------:R-:W-:Y:S02]  /*58c0*/  LOP3.LUT R15, R15, 0x7fffff, RZ, 0xc0, !PT ;  /* 0x007fffff0f0f7812 */ /* 0x000fe400078ec0ff */
[----:B------:R-:W-:Y:S02]  /*58d0*/  FSETP.NEU.FTZ.AND P2, PT, R35, R40, PT ;  /* 0x000000282300720b */ /* 0x000fe40003f5d000 */
[----:B------:R-:W-:-:S02]  /*58e0*/  LOP3.LUT R35, R15, 0x800000, RZ, 0xfc, !PT ;  /* 0x008000000f237812 */ /* 0x000fc400078efcff */
[----:B------:R-:W-:Y:S01]  /*58f0*/  ISETP.NE.AND P0, PT, R11, RZ, PT ;  /* 0x000000ff0b00720c */ /* 0x000fe20003f05270 */
[----:B------:R-:W-:Y:S01]  /*5900*/  IMAD.MOV R11, RZ, RZ, -R11 ;  /* 0x000000ffff0b7224 */ /* 0x000fe200078e0a0b */
[----:B------:R-:W-:-:S04]  /*5910*/  SHF.L.U32 R15, R35, R36, RZ ;  /* 0x00000024230f7219 */ /* 0x000fc800000006ff */
[----:B------:R-:W-:Y:S02]  /*5920*/  ISETP.NE.AND P0, PT, R15, RZ, P0 ;  /* 0x000000ff0f00720c */ /* 0x000fe40000705270 */
[----:B------:R-:W-:Y:S02]  /*5930*/  SEL R36, R11, RZ, P1 ;  /* 0x000000ff0b247207 */ /* 0x000fe40000800000 */
[----:B------:R-:W-:Y:S02]  /*5940*/  PLOP3.LUT P0, PT, P2, P0, PT, 0xf8, 0x8f ;  /* 0x00000000008f781c */ /* 0x000fe40001701f70 */
[----:B------:R-:W-:Y:S02]  /*5950*/  SHF.R.U32.HI R36, RZ, R36, R35 ;  /* 0x00000024ff247219 */ /* 0x000fe40000011623 */
[----:B------:R-:W-:Y:S02]  /*5960*/  SEL R38, RZ, 0x1, !P0 ;  /* 0x00000001ff267807 */ /* 0x000fe40004000000 */
[----:B------:R-:W-:-:S04]  /*5970*/  SHF.R.U32.HI R15, RZ, 0x1, R36 ;  /* 0x00000001ff0f7819 */ /* 0x000fc80000011624 */
[----:B------:R-:W-:-:S04]  /*5980*/  LOP3.LUT R11, R38, 0x1, R15, 0xf8, !PT ;  /* 0x00000001260b7812 */ /* 0x000fc800078ef80f */
[----:B------:R-:W-:-:S04]  /*5990*/  LOP3.LUT R36, R11, R36, RZ, 0xc0, !PT ;  /* 0x000000240b247212 */ /* 0x000fc800078ec0ff */
[----:B------:R-:W-:-:S04]  /*59a0*/  IADD3 R15, PT, PT, R15, R36, RZ ;  /* 0x000000240f0f7210 */ /* 0x000fc80007ffe0ff */
[----:B------:R-:W-:Y:S01]  /*59b0*/  LOP3.LUT R0, R15, R0, RZ, 0xfc, !PT ;  /* 0x000000000f007212 */ /* 0x000fe200078efcff */
[----:B------:R-:W-:Y:S06]  /*59c0*/  BRA `(.L_x_133) ;  /* 0x0000000000107947 */ /* 0x000fec0003800000 */
.L_x_132:
[----:B------:R-:W-:-:S04]  /*59d0*/  LOP3.LUT R0, R0, 0x80000000, RZ, 0xc0, !PT ;  /* 0x8000000000007812 */ /* 0x000fc800078ec0ff */
[----:B------:R-:W-:Y:S01]  /*59e0*/  LOP3.LUT R0, R0, 0x7f800000, RZ, 0xfc, !PT ;  /* 0x7f80000000007812 */ /* 0x000fe200078efcff */
[----:B------:R-:W-:Y:S06]  /*59f0*/  BRA `(.L_x_133) ;  /* 0x0000000000047947 */ /* 0x000fec0003800000 */
.L_x_131:
[----:B------:R-:W-:-:S07]  /*5a00*/  LEA R0, R35, R0, 0x17 ;  /* 0x0000000023007211 */ /* 0x000fce00078eb8ff */
.L_x_133:
[----:B------:R-:W-:Y:S05]  /*5a10*/  BSYNC.RECONVERGENT B1 ;  /* 0x0000000000017941 */ /* 0x000fea0003800200 */
.L_x_130:
[----:B------:R-:W-:Y:S05]  /*5a20*/  BRA `(.L_x_134) ;  /* 0x0000000000207947 */ /* 0x000fea0003800000 */
.L_x_129:
[----:B------:R-:W-:-:S04]  /*5a30*/  LOP3.LUT R0, R38, 0x80000000, R0, 0x48, !PT ;  /* 0x8000000026007812 */ /* 0x000fc800078e4800 */
[----:B------:R-:W-:Y:S01]  /*5a40*/  LOP3.LUT R0, R0, 0x7f800000, RZ, 0xfc, !PT ;  /* 0x7f80000000007812 */ /* 0x000fe200078efcff */
[----:B------:R-:W-:Y:S06]  /*5a50*/  BRA `(.L_x_134) ;  /* 0x0000000000147947 */ /* 0x000fec0003800000 */
.L_x_128:
[----:B------:R-:W-:Y:S01]  /*5a60*/  LOP3.LUT R0, R38, 0x80000000, R0, 0x48, !PT ;  /* 0x8000000026007812 */ /* 0x000fe200078e4800 */
[----:B------:R-:W-:Y:S06]  /*5a70*/  BRA `(.L_x_134) ;  /* 0x00000000000c7947 */ /* 0x000fec0003800000 */
.L_x_127:
[----:B------:R-:W0:Y:S01]  /*5a80*/  MUFU.RSQ R0, -QNAN ;  /* 0xffc0000000007908 */ /* 0x000e220000001400 */
[----:B------:R-:W-:Y:S05]  /*5a90*/  BRA `(.L_x_134) ;  /* 0x0000000000047947 */ /* 0x000fea0003800000 */
.L_x_126:
[----:B------:R-:W-:-:S07]  /*5aa0*/  FADD.FTZ R0, R0, R38 ;  /* 0x0000002600007221 */ /* 0x000fce0000010000 */
.L_x_134:
[----:B------:R-:W-:Y:S05]  /*5ab0*/  BSYNC.RECONVERGENT B0 ;  /* 0x0000000000007941 */ /* 0x000fea0003800200 */
.L_x_124:
[----:B------:R-:W-:Y:S01]  /*5ac0*/  HFMA2 R37, -RZ, RZ, 0, 0 ;  /* 0x00000000ff257431 */ /* 0x000fe200000001ff */
[----:B------:R-:W-:-:S04]  /*5ad0*/  MOV R36, R32 ;  /* 0x0000002000247202 */ /* 0x000fc80000000f00 */
[----:B0-----:R-:W-:Y:S05]  /*5ae0*/  RET.REL.NODEC R36 `(_Z15trace_on_prismsP8prism_cujP6ray_cujP6float4j) ;  /* 0xffffffa424447950 */ /* 0x001fea0003c3ffff */
        .type           $_Z15trace_on_prismsP8prism_cujP6ray_cujP6float4j$__internal_accurate_pow,@function
        .size           $_Z15trace_on_prismsP8prism_cujP6ray_cujP6float4j$__internal_accurate_pow,(.L_x_140 - $_Z15trace_on_prismsP8prism_cujP6ray_cujP6float4j$__internal_accurate_pow)
$_Z15trace_on_prismsP8prism_cujP6ray_cujP6float4j$__internal_accurate_pow:
[----:B------:R-:W-:Y:S01]  /*5af0*/  ISETP.GT.U32.AND P0, PT, R35, 0xfffff, PT ;  /* 0x000fffff2300780c */ /* 0x000fe20003f04070 */
[----:B------:R-:W-:Y:S01]  /*5b00*/  UMOV UR8, 0x7d2cafe2 ;  /* 0x7d2cafe200087882 */ /* 0x000fe20000000000 */
[----:B------:R-:W-:Y:S01]  /*5b10*/  MOV R14, R35 ;  /* 0x00000023000e7202 */ /* 0x000fe20000000f00 */
[----:B------:R-:W-:Y:S01]  /*5b20*/  UMOV UR9, 0x3eb0f5ff ;  /* 0x3eb0f5ff00097882 */ /* 0x000fe20000000000 */
[----:B------:R-:W-:Y:S01]  /*5b30*/  MOV R26, R34 ;  /* 0x00000022001a7202 */ /* 0x000fe20000000f00 */
[----:B------:R-:W-:Y:S01]  /*5b40*/  UMOV UR12, 0x3b39803f ;  /* 0x3b39803f000c7882 */ /* 0x000fe20000000000 */
[----:B------:R-:W-:Y:S01]  /*5b50*/  SHF.R.U32.HI R40, RZ, 0x14, R35 ;  /* 0x00000014ff287819 */ /* 0x000fe20000011623 */
[----:B------:R-:W-:-:S06]  /*5b60*/  UMOV UR13, 0x3c7abc9e ;  /* 0x3c7abc9e000d7882 */ /* 0x000fcc0000000000 */
[----:B------:R-:W-:-:S10]  /*5b70*/  @!P0 DMUL R32, R34, 1.80143985094819840000e+16 ;  /* 0x4350000022208828 */ /* 0x000fd40000000000 */
[----:B------:R-:W-:Y:S01]  /*5b80*/  @!P0 IMAD.MOV.U32 R14, RZ, RZ, R33 ;  /* 0x000000ffff0e8224 */ /* 0x000fe200078e0021 */
[----:B------:R-:W-:Y:S02]  /*5b90*/  @!P0 MOV R26, R32 ;  /* 0x00000020001a8202 */ /* 0x000fe40000000f00 */
[----:B------:R-:W-:Y:S02]  /*5ba0*/  @!P0 LEA.HI R40, R33, 0xffffffca, RZ, 0xc ;  /* 0xffffffca21288811 */ /* 0x000fe400078f60ff */
[----:B------:R-:W-:-:S04]  /*5bb0*/  LOP3.LUT R14, R14, 0x800fffff, RZ, 0xc0, !PT ;  /* 0x800fffff0e0e7812 */ /* 0x000fc800078ec0ff */
[----:B------:R-:W-:Y:S02]  /*5bc0*/  LOP3.LUT R27, R14, 0x3ff00000, RZ, 0xfc, !PT ;  /* 0x3ff000000e1b7812 */ /* 0x000fe400078efcff */
[----:B------:R-:W-:Y:S02]  /*5bd0*/  MOV R14, RZ ;  /* 0x000000ff000e7202 */ /* 0x000fe40000000f00 */
[----:B------:R-:W-:-:S13]  /*5be0*/  ISETP.GE.U32.AND P1, PT, R27, 0x3ff6a09f, PT ;  /* 0x3ff6a09f1b00780c */ /* 0x000fda0003f26070 */
[----:B------:R-:W-:-:S04]  /*5bf0*/  @P1 IADD3 R15, PT, PT, R27, -0x100000, RZ ;  /* 0xfff000001b0f1810 */ /* 0x000fc80007ffe0ff */
[----:B------:R-:W-:-:S06]  /*5c00*/  @P1 MOV R27, R15 ;  /* 0x0000000f001b1202 */ /* 0x000fcc0000000f00 */
[C---:B------:R-:W-:Y:S02]  /*5c10*/  DADD R30, R26.reuse, 1 ;  /* 0x3ff000001a1e7429 */ /* 0x040fe40000000000 */
[----:B------:R-:W-:-:S04]  /*5c20*/  DADD R26, R26, -1 ;  /* 0xbff000001a1a7429 */ /* 0x000fc80000000000 */
[----:B------:R-:W0:Y:S02]  /*5c30*/  MUFU.RCP64H R15, R31 ;  /* 0x0000001f000f7308 */ /* 0x000e240000001800 */
[----:B0-----:R-:W-:-:S08]  /*5c40*/  DFMA R24, -R30, R14, 1 ;  /* 0x3ff000001e18742b */ /* 0x001fd0000000010e */
[----:B------:R-:W-:-:S08]  /*5c50*/  DFMA R24, R24, R24, R24 ;  /* 0x000000181818722b */ /* 0x000fd00000000018 */
[----:B------:R-:W-:-:S08]  /*5c60*/  DFMA R24, R14, R24, R14 ;  /* 0x000000180e18722b */ /* 0x000fd0000000000e */
[----:B------:R-:W-:-:S08]  /*5c70*/  DMUL R38, R26, R24 ;  /* 0x000000181a267228 */ /* 0x000fd00000000000 */
[----:B------:R-:W-:-:S08]  /*5c80*/  DFMA R38, R26, R24, R38 ;  /* 0x000000181a26722b */ /* 0x000fd00000000026 */
[----:B------:R-:W-:Y:S02]  /*5c90*/  DADD R14, R26, -R38 ;  /* 0x000000001a0e7229 */ /* 0x000fe40000000826 */
[----:B------:R-:W-:-:S06]  /*5ca0*/  DMUL R30, R38, R38 ;  /* 0x00000026261e7228 */ /* 0x000fcc0000000000 */
[----:B------:R-:W-:-:S08]  /*5cb0*/  DADD R14, R14, R14 ;  /* 0x000000000e0e7229 */ /* 0x000fd0000000000e */
[----:B------:R-:W-:Y:S01]  /*5cc0*/  DFMA R14, R26, -R38, R14 ;  /* 0x800000261a0e722b */ /* 0x000fe2000000000e */
[----:B------:R-:W-:Y:S01]  /*5cd0*/  IMAD.MOV.U32 R26, RZ, RZ, 0x41ad3b5a ;  /* 0x41ad3b5aff1a7424 */ /* 0x000fe200078e00ff */
[----:B------:R-:W-:-:S06]  /*5ce0*/  MOV R27, 0x3ed0f5d2 ;  /* 0x3ed0f5d2001b7802 */ /* 0x000fcc0000000f00 */
[----:B------:R-:W-:Y:S02]  /*5cf0*/  DMUL R14, R24, R14 ;  /* 0x0000000e180e7228 */ /* 0x000fe40000000000 */
[----:B------:R-:W-:Y:S01]  /*5d00*/  DFMA R26, R30, UR8, R26 ;  /* 0x000000081e1a7c2b */ /* 0x000fe2000800001a */
[----:B------:R-:W-:Y:S01]  /*5d10*/  UMOV UR8, 0x75488a3f ;  /* 0x75488a3f00087882 */ /* 0x000fe20000000000 */
[----:B------:R-:W-:-:S06]  /*5d20*/  UMOV UR9, 0x3ef3b20a ;  /* 0x3ef3b20a00097882 */ /* 0x000fcc0000000000 */
[----:B------:R-:W-:Y:S01]  /*5d30*/  DFMA R26, R30, R26, UR8 ;  /* 0x000000081e1a7e2b */ /* 0x000fe2000800001a */
        /* <DEDUP_REMOVED lines=14> */
[----:B------:R-:W-:-:S08]  /*5e20*/  DFMA R24, R30, R26, UR8 ;  /* 0x000000081e187e2b */ /* 0x000fd0000800001a */
[----:B------:R-:W-:Y:S01]  /*5e30*/  DADD R32, -R24, UR8 ;  /* 0x0000000818207e29 */ /* 0x000fe20008000100 */
[----:B------:R-:W-:Y:S01]  /*5e40*/  UMOV UR8, 0xb9e7b0 ;  /* 0x00b9e7b000087882 */ /* 0x000fe20000000000 */
[----:B------:R-:W-:-:S06]  /*5e50*/  UMOV UR9, 0x3c46a4cb ;  /* 0x3c46a4cb00097882 */ /* 0x000fcc0000000000 */
[----:B------:R-:W-:Y:S02]  /*5e60*/  DFMA R26, R30, R26, R32 ;  /* 0x0000001a1e1a722b */ /* 0x000fe40000000020 */
[----:B------:R-:W-:Y:S01]  /*5e70*/  DMUL R30, R38, R38 ;  /* 0x00000026261e7228 */ /* 0x000fe20000000000 */
[----:B------:R-:W-:Y:S02]  /*5e80*/  IADD3 R33, PT, PT, R15, 0x100000, RZ ;  /* 0x001000000f217810 */ /* 0x000fe40007ffe0ff */
[----:B------:R-:W-:-:S03]  /*5e90*/  MOV R32, R14 ;  /* 0x0000000e00207202 */ /* 0x000fc60000000f00 */
[----:B------:R-:W-:Y:S01]  /*5ea0*/  DADD R26, R26, -UR8 ;  /* 0x800000081a1a7e29 */ /* 0x000fe20008000000 */
[----:B------:R-:W-:Y:S01]  /*5eb0*/  UMOV UR8, 0x80000000 ;  /* 0x8000000000087882 */ /* 0x000fe20000000000 */
[----:B------:R-:W-:Y:S01]  /*5ec0*/  DFMA R34, R38, R38, -R30 ;  /* 0x000000262622722b */ /* 0x000fe2000000081e */
[----:B------:R-:W-:-:S07]  /*5ed0*/  UMOV UR9, 0x43300000 ;  /* 0x4330000000097882 */ /* 0x000fce0000000000 */
[C---:B------:R-:W-:Y:S02]  /*5ee0*/  DFMA R32, R38.reuse, R32, R34 ;  /* 0x000000202620722b */ /* 0x040fe40000000022 */
[----:B------:R-:W-:-:S08]  /*5ef0*/  DMUL R34, R38, R30 ;  /* 0x0000001e26227228 */ /* 0x000fd00000000000 */
[----:B------:R-:W-:-:S08]  /*5f00*/  DFMA R36, R38, R30, -R34 ;  /* 0x0000001e2624722b */ /* 0x000fd00000000822 */
[----:B------:R-:W-:Y:S02]  /*5f10*/  DFMA R36, R14, R30, R36 ;  /* 0x0000001e0e24722b */ /* 0x000fe40000000024 */
[----:B------:R-:W-:-:S06]  /*5f20*/  DADD R30, R24, R26 ;  /* 0x00000000181e7229 */ /* 0x000fcc000000001a */
[----:B------:R-:W-:Y:S02]  /*5f30*/  DFMA R32, R38, R32, R36 ;  /* 0x000000202620722b */ /* 0x000fe40000000024 */
[----:B------:R-:W-:-:S08]  /*5f40*/  DADD R36, R24, -R30 ;  /* 0x0000000018247229 */ /* 0x000fd0000000081e */
[----:B------:R-:W-:Y:S02]  /*5f50*/  DADD R36, R26, R36 ;  /* 0x000000001a247229 */ /* 0x000fe40000000024 */
[----:B------:R-:W-:-:S08]  /*5f60*/  DMUL R26, R30, R34 ;  /* 0x000000221e1a7228 */ /* 0x000fd00000000000 */
[----:B------:R-:W-:-:S08]  /*5f70*/  DFMA R24, R30, R34, -R26 ;  /* 0x000000221e18722b */ /* 0x000fd0000000081a */
[----:B------:R-:W-:-:S08]  /*5f80*/  DFMA R24, R30, R32, R24 ;  /* 0x000000201e18722b */ /* 0x000fd00000000018 */
[----:B------:R-:W-:-:S08]  /*5f90*/  DFMA R36, R36, R34, R24 ;  /* 0x000000222424722b */ /* 0x000fd00000000018 */
[----:B------:R-:W-:-:S08]  /*5fa0*/  DADD R30, R26, R36 ;  /* 0x000000001a1e7229 */ /* 0x000fd00000000024 */
[--C-:B------:R-:W-:Y:S02]  /*5fb0*/  DADD R24, R38, R30.reuse ;  /* 0x0000000026187229 */ /* 0x100fe4000000001e */
[----:B------:R-:W-:-:S06]  /*5fc0*/  DADD R26, R26, -R30 ;  /* 0x000000001a1a7229 */ /* 0x000fcc000000081e */
[----:B------:R-:W-:Y:S02]  /*5fd0*/  DADD R38, R38, -R24 ;  /* 0x0000000026267229 */ /* 0x000fe40000000818 */
[----:B------:R-:W-:-:S06]  /*5fe0*/  DADD R26, R36, R26 ;  /* 0x00000000241a7229 */ /* 0x000fcc000000001a */
[----:B------:R-:W-:Y:S01]  /*5ff0*/  DADD R38, R30, R38 ;  /* 0x000000001e267229 */ /* 0x000fe20000000026 */
[C---:B------:R-:W-:Y:S02]  /*6000*/  IADD3 R30, PT, PT, R40.reuse, -0x3ff, RZ ;  /* 0xfffffc01281e7810 */ /* 0x040fe40007ffe0ff */
[----:B------:R-:W-:-:S05]  /*6010*/  @P1 IADD3 R30, PT, PT, R40, -0x3fe, RZ ;  /* 0xfffffc02281e1810 */ /* 0x000fca0007ffe0ff */
[----:B------:R-:W-:-:S08]  /*6020*/  DADD R26, R26, R38 ;  /* 0x000000001a1a7229 */ /* 0x000fd00000000026 */
[----:B------:R-:W-:Y:S01]  /*6030*/  DADD R32, R14, R26 ;  /* 0x000000000e207229 */ /* 0x000fe2000000001a */
[----:B------:R-:W-:Y:S01]  /*6040*/  LOP3.LUT R26, R30, 0x80000000, RZ, 0x3c, !PT ;  /* 0x800000001e1a7812 */ /* 0x000fe200078e3cff */
[----:B------:R-:W-:-:S06]  /*6050*/  IMAD.MOV.U32 R27, RZ, RZ, 0x43300000 ;  /* 0x43300000ff1b7424 */ /* 0x000fcc00078e00ff */
[----:B------:R-:W-:Y:S02]  /*6060*/  DADD R30, R24, R32 ;  /* 0x00000000181e7229 */ /* 0x000fe40000000020 */
[----:B------:R-:W-:Y:S01]  /*6070*/  DADD R26, R26, -UR8 ;  /* 0x800000081a1a7e29 */ /* 0x000fe20008000000 */
[----:B------:R-:W-:Y:S01]  /*6080*/  UMOV UR8, 0xfefa39ef ;  /* 0xfefa39ef00087882 */ /* 0x000fe20000000000 */
[----:B------:R-:W-:-:S04]  /*6090*/  UMOV UR9, 0x3fe62e42 ;  /* 0x3fe62e4200097882 */ /* 0x000fc80000000000 */
[--C-:B------:R-:W-:Y:S02]  /*60a0*/  DADD R34, R24, -R30.reuse ;  /* 0x0000000018227229 */ /* 0x100fe4000000081e */
[----:B------:R-:W-:-:S06]  /*60b0*/  DFMA R14, R26, UR8, R30 ;  /* 0x000000081a0e7c2b */ /* 0x000fcc000800001e */
[----:B------:R-:W-:Y:S02]  /*60c0*/  DADD R34, R32, R34 ;  /* 0x0000000020227229 */ /* 0x000fe40000000022 */
[----:B------:R-:W-:-:S08]  /*60d0*/  DFMA R24, R26, -UR8, R14 ;  /* 0x800000081a187c2b */ /* 0x000fd0000800000e */
[----:B------:R-:W-:-:S08]  /*60e0*/  DADD R24, -R30, R24 ;  /* 0x000000001e187229 */ /* 0x000fd00000000118 */
[----:B------:R-:W-:-:S08]  /*60f0*/  DADD R24, R34, -R24 ;  /* 0x0000000022187229 */ /* 0x000fd00000000818 */
[----:B------:R-:W-:-:S08]  /*6100*/  DFMA R26, R26, UR12, R24 ;  /* 0x0000000c1a1a7c2b */ /* 0x000fd00008000018 */
[----:B------:R-:W-:-:S08]  /*6110*/  DADD R24, R14, R26 ;  /* 0x000000000e187229 */ /* 0x000fd0000000001a */
[----:B------:R-:W-:Y:S02]  /*6120*/  DADD R14, R14, -R24 ;  /* 0x000000000e0e7229 */ /* 0x000fe40000000818 */
[----:B------:R-:W-:-:S06]  /*6130*/  DMUL R34, R24, 2 ;  /* 0x4000000018227828 */ /* 0x000fcc0000000000 */
[----:B------:R-:W-:Y:S02]  /*6140*/  DADD R14, R26, R14 ;  /* 0x000000001a0e7229 */ /* 0x000fe4000000000e */
[----:B------:R-:W-:-:S08]  /*6150*/  DFMA R32, R24, 2, -R34 ;  /* 0x400000001820782b */ /* 0x000fd00000000822 */
[----:B------:R-:W-:Y:S01]  /*6160*/  DFMA R32, R14, 2, R32 ;  /* 0x400000000e20782b */ /* 0x000fe20000000020 */
[----:B------:R-:W-:Y:S01]  /*6170*/  HFMA2 R15, -RZ, RZ, 1.9912109375, 0.00128841400146484375 ;  /* 0x3ff71547ff0f7431 */ /* 0x000fe200000001ff */
[----:B------:R-:W-:-:S06]  /*6180*/  MOV R14, 0x652b82fe ;  /* 0x652b82fe000e7802 */ /* 0x000fcc0000000f00 */
[----:B------:R-:W-:-:S08]  /*6190*/  DADD R24, R34, R32 ;  /* 0x0000000022187229 */ /* 0x000fd00000000020 */
[----:B------:R-:W-:Y:S02]  /*61a0*/  DFMA R14, R24, R14, 6.75539944105574400000e+15 ;  /* 0x43380000180e742b */ /* 0x000fe4000000000e */
[----:B------:R-:W-:Y:S01]  /*61b0*/  FSETP.GEU.AND P0, PT, |R25|, 4.1917929649353027344, PT ;  /* 0x4086232b1900780b */ /* 0x000fe20003f0e200 */
[----:B------:R-:W-:-:S05]  /*61c0*/  DADD R34, R34, -R24 ;  /* 0x0000000022227229 */ /* 0x000fca0000000818 */
[----:B------:R-:W-:-:S03]  /*61d0*/  DADD R26, R14, -6.75539944105574400000e+15 ;  /* 0xc33800000e1a7429 */ /* 0x000fc60000000000 */
[----:B------:R-:W-:-:S05]  /*61e0*/  DADD R32, R32, R34 ;  /* 0x0000000020207229 */ /* 0x000fca0000000022 */
[----:B------:R-:W-:Y:S01]  /*61f0*/  DFMA R30, R26, -UR8, R24 ;  /* 0x800000081a1e7c2b */ /* 0x000fe20008000018 */
[----:B------:R-:W-:Y:S01]  /*6200*/  UMOV UR8, 0x3b39803f ;  /* 0x3b39803f00087882 */ /* 0x000fe20000000000 */
[----:B------:R-:W-:-:S06]  /*6210*/  UMOV UR9, 0x3c7abc9e ;  /* 0x3c7abc9e00097882 */ /* 0x000fcc0000000000 */
[----:B------:R-:W-:Y:S01]  /*6220*/  DFMA R30, R26, -UR8, R30 ;  /* 0x800000081a1e7c2b */ /* 0x000fe2000800001e */
[----:B------:R-:W-:Y:S01]  /*6230*/  UMOV UR8, 0x69ce2bdf ;  /* 0x69ce2bdf00087882 */ /* 0x000fe20000000000 */
[----:B------:R-:W-:Y:S01]  /*6240*/  HFMA2 R27, -RZ, RZ, 1.642578125, -0.00021207332611083984375 ;  /* 0x3e928af3ff1b7431 */ /* 0x000fe200000001ff */
[----:B------:R-:W-:Y:S01]  /*6250*/  MOV R26, 0xfca213ea ;  /* 0xfca213ea001a7802 */ /* 0x000fe20000000f00 */
[----:B------:R-:W-:-:S05]  /*6260*/  UMOV UR9, 0x3e5ade15 ;  /* 0x3e5ade1500097882 */ /* 0x000fca0000000000 */
        /* <DEDUP_REMOVED lines=25> */
[----:B------:R-:W-:-:S08]  /*6400*/  DFMA R26, R30, R26, 1 ;  /* 0x3ff000001e1a742b */ /* 0x000fd0000000001a */
[----:B------:R-:W-:-:S10]  /*6410*/  DFMA R26, R30, R26, 1 ;  /* 0x3ff000001e1a742b */ /* 0x000fd4000000001a */
[----:B------:R-:W-:Y:S01]  /*6420*/  LEA R31, R14, R27, 0x14 ;  /* 0x0000001b0e1f7211 */ /* 0x000fe200078ea0ff */
[----:B------:R-:W-:Y:S01]  /*6430*/  IMAD.MOV.U32 R30, RZ, RZ, R26 ;  /* 0x000000ffff1e7224 */ /* 0x000fe200078e001a */
[----:B------:R-:W-:Y:S06]  /*6440*/  @!P0 BRA `(.L_x_135) ;  /* 0x0000000000308947 */ /* 0x000fec0003800000 */
[----:B------:R-:W-:Y:S01]  /*6450*/  FSETP.GEU.AND P1, PT, |R25|, 4.2275390625, PT ;  /* 0x408748001900780b */ /* 0x000fe20003f2e200 */
[C---:B------:R-:W-:Y:S02]  /*6460*/  DADD R30, R24.reuse, +INF ;  /* 0x7ff00000181e7429 */ /* 0x040fe40000000000 */
[----:B------:R-:W-:-:S08]  /*6470*/  DSETP.GEU.AND P0, PT, R24, RZ, PT ;  /* 0x000000ff1800722a */ /* 0x000fd00003f0e000 */
[----:B------:R-:W-:Y:S02]  /*6480*/  FSEL R30, R30, RZ, P0 ;  /* 0x000000ff1e1e7208 */ /* 0x000fe40000000000 */
[----:B------:R-:W-:Y:S02]  /*6490*/  @!P1 LEA.HI R15, R14, R14, RZ, 0x1 ;  /* 0x0000000e0e0f9211 */ /* 0x000fe400078f08ff */
[----:B------:R-:W-:Y:S02]  /*64a0*/  FSEL R31, R31, RZ, P0 ;  /* 0x000000ff1f1f7208 */ /* 0x000fe40000000000 */
[----:B------:R-:W-:-:S04]  /*64b0*/  @!P1 SHF.R.S32.HI R15, RZ, 0x1, R15 ;  /* 0x00000001ff0f9819 */ /* 0x000fc8000001140f */
[----:B------:R-:W-:Y:S02]  /*64c0*/  @!P1 IADD3 R14, PT, PT, R14, -R15, RZ ;  /* 0x8000000f0e0e9210 */ /* 0x000fe40007ffe0ff */
[----:B------:R-:W-:Y:S02]  /*64d0*/  @!P1 LEA R27, R15, R27, 0x14 ;  /* 0x0000001b0f1b9211 */ /* 0x000fe400078ea0ff */
[----:B------:R-:W-:Y:S02]  /*64e0*/  @!P1 LEA R15, R14, 0x3ff00000, 0x14 ;  /* 0x3ff000000e0f9811 */ /* 0x000fe400078ea0ff */
[----:B------:R-:W-:-:S06]  /*64f0*/  @!P1 MOV R14, RZ ;  /* 0x000000ff000e9202 */ /* 0x000fcc0000000f00 */
[----:B------:R-:W-:-:S11]  /*6500*/  @!P1 DMUL R30, R26, R14 ;  /* 0x0000000e1a1e9228 */ /* 0x000fd60000000000 */
.L_x_135:
[----:B------:R-:W-:Y:S01]  /*6510*/  DFMA R32, R32, R30, R30 ;  /* 0x0000001e2020722b */ /* 0x000fe2000000001e */
[----:B------:R-:W-:Y:S01]  /*6520*/  MOV R14, R0 ;  /* 0x00000000000e7202 */ /* 0x000fe20000000f00 */
[----:B------:R-:W-:Y:S01]  /*6530*/  DSETP.NEU.AND P0, PT, |R30|, +INF , PT ;  /* 0x7ff000001e00742a */ /* 0x000fe20003f0d200 */
[----:B------:R-:W-:-:S07]  /*6540*/  MOV R15, 0x0 ;  /* 0x00000000000f7802 */ /* 0x000fce0000000f00 */
[----:B------:R-:W-:Y:S02]  /*6550*/  FSEL R24, R30, R32, !P0 ;  /* 0x000000201e187208 */ /* 0x000fe40004000000 */
[----:B------:R-:W-:Y:S01]  /*6560*/  FSEL R30, R31, R33, !P0 ;  /* 0x000000211f1e7208 */ /* 0x000fe20004000000 */
[----:B------:R-:W-:Y:S06]  /*6570*/  RET.REL.NODEC R14 `(_Z15trace_on_prismsP8prism_cujP6ray_cujP6float4j) ;  /* 0xffffff980ea07950 */ /* 0x000fec0003c3ffff */
.L_x_136:
[----:B------:R-:W-:-:S00]  /*6580*/  BRA `(.L_x_136) ;  /* 0xfffffffc00fc7947 */ /* 0x000fc0000383ffff */
[----:B------:R-:W-:-:S00]  /*6590*/  NOP ;  /* 0x0000000000007918 */ /* 0x000fc00000000000 */
        /* <DEDUP_REMOVED lines=14> */
.L_x_140:


//--------------------- .nv.global.init           --------------------------
	.section	.nv.global.init,"aw",@progbits
	.align	4
.nv.global.init:
	.type		mrg32k3aM1SubSeq,@object
	.size		mrg32k3aM1SubSeq,(mrg32k3aM2SubSeq - mrg32k3aM1SubSeq)
mrg32k3aM1SubSeq:
        /*0000*/ 	.byte	0x0b, 0xcc, 0xee, 0x04, 0x73, 0x29, 0x8b, 0x6f, 0xf6, 0x53, 0x03, 0xf6, 0x23, 0xf6, 0xea, 0xda
        /* <DEDUP_REMOVED lines=125> */
	.type		mrg32k3aM2SubSeq,@object
	.size		mrg32k3aM2SubSeq,(mrg32k3aM1 - mrg32k3aM2SubSeq)
mrg32k3aM2SubSeq:
        /* <DEDUP_REMOVED lines=126> */
	.type		mrg32k3aM1,@object
	.size		mrg32k3aM1,(mrg32k3aM1Seq - mrg32k3aM1)
mrg32k3aM1:
        /* <DEDUP_REMOVED lines=144> */
	.type		mrg32k3aM1Seq,@object
	.size		mrg32k3aM1Seq,(mrg32k3aM2 - mrg32k3aM1Seq)
mrg32k3aM1Seq:
        /* <DEDUP_REMOVED lines=144> */
	.type		mrg32k3aM2,@object
	.size		mrg32k3aM2,(mrg32k3aM2Seq - mrg32k3aM2)
mrg32k3aM2:
        /* <DEDUP_REMOVED lines=144> */
	.type		mrg32k3aM2Seq,@object
	.size		mrg32k3aM2Seq,(precalc_xorwow_matrix - mrg32k3aM2Seq)
mrg32k3aM2Seq:
        /* <DEDUP_REMOVED lines=144> */
	.type		precalc_xorwow_matrix,@object
	.size		precalc_xorwow_matrix,(precalc_xorwow_offset_matrix - precalc_xorwow_matrix)
precalc_xorwow_matrix:
        /* <DEDUP_REMOVED lines=6400> */
	.type		precalc_xorwow_offset_matrix,@object
	.size		precalc_xorwow_offset_matrix,(.L_1 - precalc_xorwow_offset_matrix)
precalc_xorwow_offset_matrix:
        /* <DEDUP_REMOVED lines=6400> */
.L_1:


//--------------------- .nv.shared.reserved.0     --------------------------
	.section	.nv.shared.reserved.0,"aw",@nobits
	.weak		__nv_reservedSMEM_offset_0_alias
	.size		__nv_reservedSMEM_offset_0_alias, 0, 64
	.other		__nv_reservedSMEM_offset_0_alias,@"STO_CUDA_RESERVED_SHARED STV_DEFAULT"
__nv_reservedSMEM_offset_0_alias:
	.zero		0
	.zero		64


//--------------------- .nv.constant0._Z15trace_on_prismsP8prism_cujP6ray_cujP6float4j --------------------------
	.section	.nv.constant0._Z15trace_on_prismsP8prism_cujP6ray_cujP6float4j,"a",@progbits
	.sectionflags	@""
	.align	4
.nv.constant0._Z15trace_on_prismsP8prism_cujP6ray_cujP6float4j:
	.zero		940


//--------------------- SYMBOLS --------------------------

	.type		.nv.reservedSmem.offset0,@object
	.size		.nv.reservedSmem.offset0,0x4
